// auto-generated by cutlass_sweep.conv — config: {"arch": "sm_100", "cluster_m": 1, "cluster_n": 1, "conv_kind": "dgrad", "dtype": "fp16", "ndim": 2, "tile_k": 32, "tile_m": 128, "tile_n": 128}
#include "cutlass/cutlass.h"
#include "cute/tensor.hpp"
#include "cutlass/kernel_hardware_info.hpp"
#include "cutlass/conv/convolution.h"
#include "cutlass/conv/dispatch_policy.hpp"
#include "cutlass/conv/collective/collective_builder.hpp"
#include "cutlass/conv/kernel/conv_universal.hpp"
#include "cutlass/conv/device/conv_universal_adapter.hpp"
#include "cutlass/epilogue/collective/collective_builder.hpp"

using namespace cute;
using Elem = cutlass::half_t;
using Acc  = float;
using LayoutAB = cutlass::layout::TensorNHWC;
using LayoutC  = cutlass::layout::TensorNHWC;
constexpr auto ConvOp = cutlass::conv::Operator::kDgrad;
using TileShape    = Shape<_128, _128, Shape<_32>>;
using ClusterShape = Shape<_1, _1, _1>;

using CollectiveEpilogue = typename cutlass::epilogue::collective::CollectiveBuilder<
    cutlass::arch::Sm100, cutlass::arch::OpClassTensorOp,
    TileShape, ClusterShape,
    cutlass::epilogue::collective::EpilogueTileAuto,
    Acc, Acc,
    Elem, LayoutC, 128 / cutlass::sizeof_bits<Elem>::value,
    Elem, LayoutC, 128 / cutlass::sizeof_bits<Elem>::value,
    cutlass::epilogue::collective::EpilogueScheduleAuto
  >::CollectiveOp;

using CollectiveMainloop = typename cutlass::conv::collective::CollectiveBuilder<
    cutlass::arch::Sm100, cutlass::arch::OpClassTensorOp, ConvOp,
    Elem, LayoutAB, 128 / cutlass::sizeof_bits<Elem>::value,
    Elem, LayoutAB, 128 / cutlass::sizeof_bits<Elem>::value,
    Acc,
    TileShape, ClusterShape,
    cutlass::conv::collective::StageCountAutoCarveout<
        static_cast<int>(sizeof(typename CollectiveEpilogue::SharedStorage))>,
    cutlass::conv::collective::KernelScheduleAuto
  >::CollectiveOp;

using ProblemShape = cutlass::conv::ConvProblemShape<
    ConvOp, CollectiveMainloop::DispatchPolicy::NumSpatialDimensions>;
using ConvKernel = cutlass::conv::kernel::ConvUniversal<
    ProblemShape, CollectiveMainloop, CollectiveEpilogue>;
using Conv = cutlass::conv::device::ConvUniversalAdapter<ConvKernel>;

auto* _anchor = &cutlass::device_kernel<ConvKernel>;


// ===== COMPILED SASS (sm_100a) =====

	.target	sm_100a

	.elftype	@"ET_EXEC"


//--------------------- .note.nv.tkinfo           --------------------------
	.section	.note.nv.tkinfo,"",@"SHT_NOTE"
	.sectionflags	@"SHF_NOTE_NV_TKINFO"
	.tkinfo
        /*0018*/ 	.word	0x00000002
        /*0030*/ 	.string	""
        /*0030*/ 	.string	"ptxas"
        /*0030*/ 	.string	"Cuda compilation tools, release 13.0, V13.0.88"
        /*0030*/ 	.string	"Build cuda_13.0.r13.0/compiler.36424714_0"
        /*0030*/ 	.string	"-arch sm_100a -m 64 "



//--------------------- .note.nv.cuinfo           --------------------------
	.section	.note.nv.cuinfo,"",@"SHT_NOTE"
	.sectionflags	@"SHF_NOTE_NV_CUINFO"
        /*0018*/ 	.short	0x0002
        /*001a*/ 	.short	0x0064
        /*001c*/ 	.short	0x0082
	.zero		2


//--------------------- .nv.info                  --------------------------
	.section	.nv.info,"",@"SHT_CUDA_INFO"
	.align	4


	//----- nvinfo : EIATTR_REGCOUNT
	.align		4
        /*0000*/ 	.byte	0x04, 0x2f
        /*0002*/ 	.short	(.L_19 - .L_18)
	.align		4
.L_18:
        /*0004*/ 	.word	index@(_ZN7cutlass13device_kernelINS_4conv6kernel13ConvUniversalINS1_16ConvProblemShapeILNS1_8OperatorE1ELi2EEENS1_10collective14CollectiveConvINS1_47MainloopSm100TmaUmmaWarpSpecializedImplicitGemmILS5_1ELi12ELi2ELi1ELi2EN4cute5tupleIJNSA_1CILi1EEESD_SD_EEEEENSB_IJNSC_ILi128EEESG_NSB_IJNSC_ILi32EEEEEEEEENS_6half_tESK_NSA_8TiledMMAINSA_8MMA_AtomIJNSA_20SM100_MMA_F16BF16_SSISK_SK_fLi128ELi128ELNSA_4UMMA5MajorE0ELSP_1ELNSO_7ScaleInE0ELSQ_0EEEEEENSA_6LayoutISE_NSB_IJNSC_ILi0EEESU_SU_EEEEENSB_IJNSA_10UnderscoreESX_SX_EEEEENS7_6detail27Sm100ImplicitGemmTileTraitsINSA_20SM90_TMA_LOAD_IM2COLENSA_14ComposedLayoutINSA_7SwizzleILi2ELi4ELi3EEENSA_18smem_ptr_flag_bitsILi16EEENST_INSB_IJNSC_ILi8EEESH_EEENSB_IJSH_SD_EEEEEEEvEENS11_INSA_13SM90_TMA_LOADENS13_INS14_ILi3ELi4ELi3EEES17_NST_INSB_IJNSC_ILi64EEES18_EEENSB_IJSD_S1G_EEEEEEEvEEEENS_8epilogue10collective18CollectiveEpilogueINS1N_23Sm100TmaWarpSpecializedILi4ELi2ELi32ELb1ELb0EEEJSJ_NSB_IJNST_ISG_SD_EENST_ISH_SD_EEEEESK_NSB_IJNSB_IJlllEEESD_SU_EEESK_S1W_NS1N_6fusion15FusionCallbacksIS1R_NS1X_17LinearCombinationISK_fSK_fLNS_15FloatRoundStyleE2EEESJ_S1U_JEEENSA_5SM1004TMEM4LOAD26SM100_TMEM_LOAD_32dp32b32xES12_S1C_NSA_39AutoVectorizingCopyWithAssumedAlignmentILi128EEENSA_21SM90_TMA_STORE_IM2COLES1C_S28_S28_EEEvvEEEEvNT_6ParamsE)
        /*0008*/ 	.word	0x00000074


	//----- nvinfo : EIATTR_FRAME_SIZE
	.align		4
.L_19:
        /*000c*/ 	.byte	0x04, 0x11
        /*000e*/ 	.short	(.L_21 - .L_20)
	.align		4
.L_20:
        /*0010*/ 	.word	index@($__internal_2_$__cuda_sm10x_tcgen05_guardrail_trap_unallocated_columns_being_dealloced)
        /*0014*/ 	.word	0x00000008


	//----- nvinfo : EIATTR_FRAME_SIZE
	.align		4
.L_21:
        /*0018*/ 	.byte	0x04, 0x11
        /*001a*/ 	.short	(.L_23 - .L_22)
	.align		4
.L_22:
        /*001c*/ 	.word	index@($__internal_1_$__cuda_sm10x_tcgen05_guardrail_trap_phase_invalid_during_alloc)
        /*0020*/ 	.word	0x00000008


	//----- nvinfo : EIATTR_FRAME_SIZE
	.align		4
.L_23:
        /*0024*/ 	.byte	0x04, 0x11
        /*0026*/ 	.short	(.L_25 - .L_24)
	.align		4
.L_24:
        /*0028*/ 	.word	index@($__internal_0_$__cuda_sm10x_tcgen05_guardrail_trap_col_being_dealloced_not_returned_by_alloc)
        /*002c*/ 	.word	0x00000008


	//----- nvinfo : EIATTR_FRAME_SIZE
	.align		4
.L_25:
        /*0030*/ 	.byte	0x04, 0x11
        /*0032*/ 	.short	(.L_27 - .L_26)
	.align		4
.L_26:
        /*0034*/ 	.word	index@(_ZN7cutlass13device_kernelINS_4conv6kernel13ConvUniversalINS1_16ConvProblemShapeILNS1_8OperatorE1ELi2EEENS1_10collective14CollectiveConvINS1_47MainloopSm100TmaUmmaWarpSpecializedImplicitGemmILS5_1ELi12ELi2ELi1ELi2EN4cute5tupleIJNSA_1CILi1EEESD_SD_EEEEENSB_IJNSC_ILi128EEESG_NSB_IJNSC_ILi32EEEEEEEEENS_6half_tESK_NSA_8TiledMMAINSA_8MMA_AtomIJNSA_20SM100_MMA_F16BF16_SSISK_SK_fLi128ELi128ELNSA_4UMMA5MajorE0ELSP_1ELNSO_7ScaleInE0ELSQ_0EEEEEENSA_6LayoutISE_NSB_IJNSC_ILi0EEESU_SU_EEEEENSB_IJNSA_10UnderscoreESX_SX_EEEEENS7_6detail27Sm100ImplicitGemmTileTraitsINSA_20SM90_TMA_LOAD_IM2COLENSA_14ComposedLayoutINSA_7SwizzleILi2ELi4ELi3EEENSA_18smem_ptr_flag_bitsILi16EEENST_INSB_IJNSC_ILi8EEESH_EEENSB_IJSH_SD_EEEEEEEvEENS11_INSA_13SM90_TMA_LOADENS13_INS14_ILi3ELi4ELi3EEES17_NST_INSB_IJNSC_ILi64EEES18_EEENSB_IJSD_S1G_EEEEEEEvEEEENS_8epilogue10collective18CollectiveEpilogueINS1N_23Sm100TmaWarpSpecializedILi4ELi2ELi32ELb1ELb0EEEJSJ_NSB_IJNST_ISG_SD_EENST_ISH_SD_EEEEESK_NSB_IJNSB_IJlllEEESD_SU_EEESK_S1W_NS1N_6fusion15FusionCallbacksIS1R_NS1X_17LinearCombinationISK_fSK_fLNS_15FloatRoundStyleE2EEESJ_S1U_JEEENSA_5SM1004TMEM4LOAD26SM100_TMEM_LOAD_32dp32b32xES12_S1C_NSA_39AutoVectorizingCopyWithAssumedAlignmentILi128EEENSA_21SM90_TMA_STORE_IM2COLES1C_S28_S28_EEEvvEEEEvNT_6ParamsE)
        /*0038*/ 	.word	0x00000008


	//----- nvinfo : EIATTR_MIN_STACK_SIZE
	.align		4
.L_27:
        /*003c*/ 	.byte	0x04, 0x12
        /*003e*/ 	.short	(.L_29 - .L_28)
	.align		4
.L_28:
        /*0040*/ 	.word	index@(_ZN7cutlass13device_kernelINS_4conv6kernel13ConvUniversalINS1_16ConvProblemShapeILNS1_8OperatorE1ELi2EEENS1_10collective14CollectiveConvINS1_47MainloopSm100TmaUmmaWarpSpecializedImplicitGemmILS5_1ELi12ELi2ELi1ELi2EN4cute5tupleIJNSA_1CILi1EEESD_SD_EEEEENSB_IJNSC_ILi128EEESG_NSB_IJNSC_ILi32EEEEEEEEENS_6half_tESK_NSA_8TiledMMAINSA_8MMA_AtomIJNSA_20SM100_MMA_F16BF16_SSISK_SK_fLi128ELi128ELNSA_4UMMA5MajorE0ELSP_1ELNSO_7ScaleInE0ELSQ_0EEEEEENSA_6LayoutISE_NSB_IJNSC_ILi0EEESU_SU_EEEEENSB_IJNSA_10UnderscoreESX_SX_EEEEENS7_6detail27Sm100ImplicitGemmTileTraitsINSA_20SM90_TMA_LOAD_IM2COLENSA_14ComposedLayoutINSA_7SwizzleILi2ELi4ELi3EEENSA_18smem_ptr_flag_bitsILi16EEENST_INSB_IJNSC_ILi8EEESH_EEENSB_IJSH_SD_EEEEEEEvEENS11_INSA_13SM90_TMA_LOADENS13_INS14_ILi3ELi4ELi3EEES17_NST_INSB_IJNSC_ILi64EEES18_EEENSB_IJSD_S1G_EEEEEEEvEEEENS_8epilogue10collective18CollectiveEpilogueINS1N_23Sm100TmaWarpSpecializedILi4ELi2ELi32ELb1ELb0EEEJSJ_NSB_IJNST_ISG_SD_EENST_ISH_SD_EEEEESK_NSB_IJNSB_IJlllEEESD_SU_EEESK_S1W_NS1N_6fusion15FusionCallbacksIS1R_NS1X_17LinearCombinationISK_fSK_fLNS_15FloatRoundStyleE2EEESJ_S1U_JEEENSA_5SM1004TMEM4LOAD26SM100_TMEM_LOAD_32dp32b32xES12_S1C_NSA_39AutoVectorizingCopyWithAssumedAlignmentILi128EEENSA_21SM90_TMA_STORE_IM2COLES1C_S28_S28_EEEvvEEEEvNT_6ParamsE)
        /*0044*/ 	.word	0x00000008
.L_29:


//--------------------- .nv.compat                --------------------------
	.section	.nv.compat,"",@"SHT_CUDA_COMPAT_INFO"
	.align	4
        /*0000*/ 	.byte	0x02, 0x09, 0x01, 0x00, 0x02, 0x02, 0x02, 0x00, 0x02, 0x05, 0x05, 0x00, 0x03, 0x07, 0x01, 0x01
        /*0010*/ 	.byte	0x02, 0x03, 0x01, 0x00, 0x02, 0x06, 0x01, 0x00, 0x04, 0x0b, 0x08, 0x00, 0x09, 0x00, 0x00, 0x00
        /*0020*/ 	.byte	0x00, 0x00, 0x00, 0x00


//--------------------- .nv.info._ZN7cutlass13device_kernelINS_4conv6kernel13ConvUniversalINS1_16ConvProblemShapeILNS1_8OperatorE1ELi2EEENS1_10collective14CollectiveConvINS1_47MainloopSm100TmaUmmaWarpSpecializedImplicitGemmILS5_1ELi12ELi2ELi1ELi2EN4cute5tupleIJNSA_1CILi1EEESD_SD_EEEEENSB_IJNSC_ILi128EEESG_NSB_IJNSC_ILi32EEEEEEEEENS_6half_tESK_NSA_8TiledMMAINSA_8MMA_AtomIJNSA_20SM100_MMA_F16BF16_SSISK_SK_fLi128ELi128ELNSA_4UMMA5MajorE0ELSP_1ELNSO_7ScaleInE0ELSQ_0EEEEEENSA_6LayoutISE_NSB_IJNSC_ILi0EEESU_SU_EEEEENSB_IJNSA_10UnderscoreESX_SX_EEEEENS7_6detail27Sm100ImplicitGemmTileTraitsINSA_20SM90_TMA_LOAD_IM2COLENSA_14ComposedLayoutINSA_7SwizzleILi2ELi4ELi3EEENSA_18smem_ptr_flag_bitsILi16EEENST_INSB_IJNSC_ILi8EEESH_EEENSB_IJSH_SD_EEEEEEEvEENS11_INSA_13SM90_TMA_LOADENS13_INS14_ILi3ELi4ELi3EEES17_NST_INSB_IJNSC_ILi64EEES18_EEENSB_IJSD_S1G_EEEEEEEvEEEENS_8epilogue10collective18CollectiveEpilogueINS1N_23Sm100TmaWarpSpecializedILi4ELi2ELi32ELb1ELb0EEEJSJ_NSB_IJNST_ISG_SD_EENST_ISH_SD_EEEEESK_NSB_IJNSB_IJlllEEESD_SU_EEESK_S1W_NS1N_6fusion15FusionCallbacksIS1R_NS1X_17LinearCombinationISK_fSK_fLNS_15FloatRoundStyleE2EEESJ_S1U_JEEENSA_5SM1004TMEM4LOAD26SM100_TMEM_LOAD_32dp32b32xES12_S1C_NSA_39AutoVectorizingCopyWithAssumedAlignmentILi128EEENSA_21SM90_TMA_STORE_IM2COLES1C_S28_S28_EEEvvEEEEvNT_6ParamsE --------------------------
	.section	.nv.info._ZN7cutlass13device_kernelINS_4conv6kernel13ConvUniversalINS1_16ConvProblemShapeILNS1_8OperatorE1ELi2EEENS1_10collective14CollectiveConvINS1_47MainloopSm100TmaUmmaWarpSpecializedImplicitGemmILS5_1ELi12ELi2ELi1ELi2EN4cute5tupleIJNSA_1CILi1EEESD_SD_EEEEENSB_IJNSC_ILi128EEESG_NSB_IJNSC_ILi32EEEEEEEEENS_6half_tESK_NSA_8TiledMMAINSA_8MMA_AtomIJNSA_20SM100_MMA_F16BF16_SSISK_SK_fLi128ELi128ELNSA_4UMMA5MajorE0ELSP_1ELNSO_7ScaleInE0ELSQ_0EEEEEENSA_6LayoutISE_NSB_IJNSC_ILi0EEESU_SU_EEEEENSB_IJNSA_10UnderscoreESX_SX_EEEEENS7_6detail27Sm100ImplicitGemmTileTraitsINSA_20SM90_TMA_LOAD_IM2COLENSA_14ComposedLayoutINSA_7SwizzleILi2ELi4ELi3EEENSA_18smem_ptr_flag_bitsILi16EEENST_INSB_IJNSC_ILi8EEESH_EEENSB_IJSH_SD_EEEEEEEvEENS11_INSA_13SM90_TMA_LOADENS13_INS14_ILi3ELi4ELi3EEES17_NST_INSB_IJNSC_ILi64EEES18_EEENSB_IJSD_S1G_EEEEEEEvEEEENS_8epilogue10collective18CollectiveEpilogueINS1N_23Sm100TmaWarpSpecializedILi4ELi2ELi32ELb1ELb0EEEJSJ_NSB_IJNST_ISG_SD_EENST_ISH_SD_EEEEESK_NSB_IJNSB_IJlllEEESD_SU_EEESK_S1W_NS1N_6fusion15FusionCallbacksIS1R_NS1X_17LinearCombinationISK_fSK_fLNS_15FloatRoundStyleE2EEESJ_S1U_JEEENSA_5SM1004TMEM4LOAD26SM100_TMEM_LOAD_32dp32b32xES12_S1C_NSA_39AutoVectorizingCopyWithAssumedAlignmentILi128EEENSA_21SM90_TMA_STORE_IM2COLES1C_S28_S28_EEEvvEEEEvNT_6ParamsE,"",@"SHT_CUDA_INFO"
	.sectionflags	@""
	.align	4


	//----- nvinfo : EIATTR_CUDA_API_VERSION
	.align		4
        /*0000*/ 	.byte	0x04, 0x37
        /*0002*/ 	.short	(.L_31 - .L_30)
.L_30:
        /*0004*/ 	.word	0x00000082


	//----- nvinfo : EIATTR_KPARAM_INFO
	.align		4
.L_31:
        /*0008*/ 	.byte	0x04, 0x17
        /*000a*/ 	.short	(.L_33 - .L_32)
.L_32:
        /*000c*/ 	.word	0x00000000
        /*0010*/ 	.short	0x0000
        /*0012*/ 	.short	0x0000
        /*0014*/ 	.byte	0x00, 0xf0, 0x01, 0x20


	//----- nvinfo : EIATTR_AT_ENTRY_FRAGMENTS
	.align		4
.L_33:
        /*0018*/ 	.byte	0x04, 0x4f
        /*001a*/ 	.short	(.L_35 - .L_34)


	//   ....[0]....
.L_34:
        /*001c*/ 	.word	0x00000006


	//----- nvinfo : EIATTR_RESERVED_SMEM_USED
	.align		4
.L_35:
        /*0020*/ 	.byte	0x01, 0x41
	.zero		2


	//----- nvinfo : EIATTR_SPARSE_MMA_MASK
	.align		4
        /*0024*/ 	.byte	0x03, 0x50
        /*0026*/ 	.short	0x0000


	//----- nvinfo : EIATTR_TCGEN05_1CTA_USED
	.align		4
        /*0028*/ 	.byte	0x01, 0x51
	.zero		2


	//----- nvinfo : EIATTR_MAXREG_COUNT
	.align		4
        /*002c*/ 	.byte	0x03, 0x1b
        /*002e*/ 	.short	0x00ff


	//----- nvinfo : EIATTR_NUM_BARRIERS
	.align		4
        /*0030*/ 	.byte	0x02, 0x4c
        /*0032*/ 	.byte	0x07
	.zero		1


	//----- nvinfo : EIATTR_EXTERNS
	.align		4
        /*0034*/ 	.byte	0x04, 0x0f
        /*0036*/ 	.short	(.L_37 - .L_36)


	//   ....[0]....
	.align		4
.L_36:
        /*0038*/ 	.word	index@(__assertfail)


	//----- nvinfo : EIATTR_MERCURY_ISA_VERSION
	.align		4
.L_37:
        /*003c*/ 	.byte	0x03, 0x5f
        /*003e*/ 	.short	0x0101


	//----- nvinfo : EIATTR_INT_WARP_WIDE_INSTR_OFFSETS
	.align		4
        /*0040*/ 	.byte	0x04, 0x31
        /*0042*/ 	.short	(.L_39 - .L_38)


	//   ....[0]....
.L_38:
        /*0044*/ 	.word	0x00003ea0


	//   ....[1]....
        /*0048*/ 	.word	0x00003ec0


	//   ....[2]....
        /*004c*/ 	.word	0x00003ef0


	//   ....[3]....
        /*0050*/ 	.word	0x000049b0


	//   ....[4]....
        /*0054*/ 	.word	0x000049d0


	//   ....[5]....
        /*0058*/ 	.word	0x00004ae0


	//   ....[6]....
        /*005c*/ 	.word	0x00004b00


	//   ....[7]....
        /*0060*/ 	.word	0x00004c60


	//   ....[8]....
        /*0064*/ 	.word	0x00004c80


	//   ....[9]....
        /*0068*/ 	.word	0x00004ec0


	//   ....[10]....
        /*006c*/ 	.word	0x00004ed0


	//----- nvinfo : EIATTR_COOP_GROUP_MASK_REGIDS
	.align		4
.L_39:
        /*0070*/ 	.byte	0x04, 0x29
        /*0072*/ 	.short	(.L_41 - .L_40)


	//   ....[0]....
.L_40:
        /*0074*/ 	.word	0xffffffff


	//   ....[1]....
        /*0078*/ 	.word	0xffffffff


	//   ....[2]....
        /*007c*/ 	.word	0xffffffff


	//   ....[3]....
        /*0080*/ 	.word	0xffffffff


	//   ....[4]....
        /*0084*/ 	.word	0xffffffff


	//   ....[5]....
        /*0088*/ 	.word	0xffffffff


	//   ....[6]....
        /*008c*/ 	.word	0xffffffff


	//   ....[7]....
        /*0090*/ 	.word	0xffffffff


	//   ....[8]....
        /*0094*/ 	.word	0xffffffff


	//   ....[9]....
        /*0098*/ 	.word	0xffffffff


	//   ....[10]....
        /*009c*/ 	.word	0xffffffff


	//   ....[11]....
        /*00a0*/ 	.word	0xffffffff


	//----- nvinfo : EIATTR_COOP_GROUP_INSTR_OFFSETS
	.align		4
.L_41:
        /*00a4*/ 	.byte	0x04, 0x28
        /*00a6*/ 	.short	(.L_43 - .L_42)


	//   ....[0]....
.L_42:
        /*00a8*/ 	.word	0x000000a0


	//   ....[1]....
        /*00ac*/ 	.word	0x000004e0


	//   ....[2]....
        /*00b0*/ 	.word	0x00000780


	//   ....[3]....
        /*00b4*/ 	.word	0x00000920


	//   ....[4]....
        /*00b8*/ 	.word	0x00000a20


	//   ....[5]....
        /*00bc*/ 	.word	0x00000b70


	//   ....[6]....
        /*00c0*/ 	.word	0x000022d0


	//   ....[7]....
        /*00c4*/ 	.word	0x00003300


	//   ....[8]....
        /*00c8*/ 	.word	0x00003510


	//   ....[9]....
        /*00cc*/ 	.word	0x00003540


	//   ....[10]....
        /*00d0*/ 	.word	0x00003d80


	//   ....[11]....
        /*00d4*/ 	.word	0x00003fc0


	//----- nvinfo : EIATTR_VRC_CTA_INIT_COUNT
	.align		4
.L_43:
        /*00d8*/ 	.byte	0x02, 0x4a
        /*00da*/ 	.byte	0x80
	.zero		1


	//----- nvinfo : EIATTR_SYSCALL_OFFSETS
	.align		4
        /*00dc*/ 	.byte	0x04, 0x46
        /*00de*/ 	.short	(.L_45 - .L_44)


	//   ....[0]....
.L_44:
        /*00e0*/ 	.word	0x00005aa0


	//   ....[1]....
        /*00e4*/ 	.word	0x00005b90


	//   ....[2]....
        /*00e8*/ 	.word	0x000063d0


	//   ....[3]....
        /*00ec*/ 	.word	0x00007070


	//   ....[4]....
        /*00f0*/ 	.word	0x00007cd0


	//   ....[5]....
        /*00f4*/ 	.word	0x00008920


	//----- nvinfo : EIATTR_MBARRIER_INSTR_OFFSETS
	.align		4
.L_45:
        /*00f8*/ 	.byte	0x04, 0x39
        /*00fa*/ 	.short	(.L_47 - .L_46)


	//   ....[0]....
.L_46:
        /*00fc*/ 	.word	0x000005e0
        /*0100*/ 	.word	0x000000ff
        /*0104*/ 	.word	0x00000000
        /*0108*/ 	.short	0x0100
        /*010a*/ 	.byte	0x05
	.zero		1


	//   ....[1]....
        /*010c*/ 	.word	0x000005f0
        /*0110*/ 	.word	0x000000ff
        /*0114*/ 	.word	0x00000060
        /*0118*/ 	.short	0x0100
        /*011a*/ 	.byte	0x05
	.zero		1


	//   ....[2]....
        /*011c*/ 	.word	0x00000600
        /*0120*/ 	.word	0x000000ff
        /*0124*/ 	.word	0x00000008
        /*0128*/ 	.short	0x0100
        /*012a*/ 	.byte	0x05
	.zero		1


	//   ....[3]....
        /*012c*/ 	.word	0x00000610
        /*0130*/ 	.word	0x000000ff
        /*0134*/ 	.word	0x00000068
        /*0138*/ 	.short	0x0100
        /*013a*/ 	.byte	0x05
	.zero		1


	//   ....[4]....
        /*013c*/ 	.word	0x00000620
        /*0140*/ 	.word	0x000000ff
        /*0144*/ 	.word	0x00000010
        /*0148*/ 	.short	0x0100
        /*014a*/ 	.byte	0x05
	.zero		1


	//   ....[5]....
        /*014c*/ 	.word	0x00000630
        /*0150*/ 	.word	0x000000ff
        /*0154*/ 	.word	0x00000070
        /*0158*/ 	.short	0x0100
        /*015a*/ 	.byte	0x05
	.zero		1


	//   ....[6]....
        /*015c*/ 	.word	0x00000640
        /*0160*/ 	.word	0x000000ff
        /*0164*/ 	.word	0x00000018
        /*0168*/ 	.short	0x0100
        /*016a*/ 	.byte	0x05
	.zero		1


	//   ....[7]....
        /*016c*/ 	.word	0x00000650
        /*0170*/ 	.word	0x000000ff
        /*0174*/ 	.word	0x00000078
        /*0178*/ 	.short	0x0100
        /*017a*/ 	.byte	0x05
	.zero		1


	//   ....[8]....
        /*017c*/ 	.word	0x00000660
        /*0180*/ 	.word	0x000000ff
        /*0184*/ 	.word	0x00000020
        /*0188*/ 	.short	0x0100
        /*018a*/ 	.byte	0x05
	.zero		1


	//   ....[9]....
        /*018c*/ 	.word	0x00000670
        /*0190*/ 	.word	0x000000ff
        /*0194*/ 	.word	0x00000080
        /*0198*/ 	.short	0x0100
        /*019a*/ 	.byte	0x05
	.zero		1


	//   ....[10]....
        /*019c*/ 	.word	0x00000680
        /*01a0*/ 	.word	0x000000ff
        /*01a4*/ 	.word	0x00000028
        /*01a8*/ 	.short	0x0100
        /*01aa*/ 	.byte	0x05
	.zero		1


	//   ....[11]....
        /*01ac*/ 	.word	0x00000690
        /*01b0*/ 	.word	0x000000ff
        /*01b4*/ 	.word	0x00000088
        /*01b8*/ 	.short	0x0100
        /*01ba*/ 	.byte	0x05
	.zero		1


	//   ....[12]....
        /*01bc*/ 	.word	0x000006a0
        /*01c0*/ 	.word	0x000000ff
        /*01c4*/ 	.word	0x00000030
        /*01c8*/ 	.short	0x0100
        /*01ca*/ 	.byte	0x05
	.zero		1


	//   ....[13]....
        /*01cc*/ 	.word	0x000006b0
        /*01d0*/ 	.word	0x000000ff
        /*01d4*/ 	.word	0x00000090
        /*01d8*/ 	.short	0x0100
        /*01da*/ 	.byte	0x05
	.zero		1


	//   ....[14]....
        /*01dc*/ 	.word	0x000006c0
        /*01e0*/ 	.word	0x000000ff
        /*01e4*/ 	.word	0x00000038
        /*01e8*/ 	.short	0x0100
        /*01ea*/ 	.byte	0x05
	.zero		1


	//   ....[15]....
        /*01ec*/ 	.word	0x000006d0
        /*01f0*/ 	.word	0x000000ff
        /*01f4*/ 	.word	0x00000098
        /*01f8*/ 	.short	0x0100
        /*01fa*/ 	.byte	0x05
	.zero		1


	//   ....[16]....
        /*01fc*/ 	.word	0x000006e0
        /*0200*/ 	.word	0x000000ff
        /*0204*/ 	.word	0x00000040
        /*0208*/ 	.short	0x0100
        /*020a*/ 	.byte	0x05
	.zero		1


	//   ....[17]....
        /*020c*/ 	.word	0x000006f0
        /*0210*/ 	.word	0x000000ff
        /*0214*/ 	.word	0x000000a0
        /*0218*/ 	.short	0x0100
        /*021a*/ 	.byte	0x05
	.zero		1


	//   ....[18]....
        /*021c*/ 	.word	0x00000700
        /*0220*/ 	.word	0x000000ff
        /*0224*/ 	.word	0x00000048
        /*0228*/ 	.short	0x0100
        /*022a*/ 	.byte	0x05
	.zero		1


	//   ....[19]....
        /*022c*/ 	.word	0x00000710
        /*0230*/ 	.word	0x000000ff
        /*0234*/ 	.word	0x000000a8
        /*0238*/ 	.short	0x0100
        /*023a*/ 	.byte	0x05
	.zero		1


	//   ....[20]....
        /*023c*/ 	.word	0x00000720
        /*0240*/ 	.word	0x000000ff
        /*0244*/ 	.word	0x00000050
        /*0248*/ 	.short	0x0100
        /*024a*/ 	.byte	0x05
	.zero		1


	//   ....[21]....
        /*024c*/ 	.word	0x00000730
        /*0250*/ 	.word	0x000000ff
        /*0254*/ 	.word	0x000000b0
        /*0258*/ 	.short	0x0100
        /*025a*/ 	.byte	0x05
	.zero		1


	//   ....[22]....
        /*025c*/ 	.word	0x00000740
        /*0260*/ 	.word	0x000000ff
        /*0264*/ 	.word	0x00000058
        /*0268*/ 	.short	0x0100
        /*026a*/ 	.byte	0x05
	.zero		1


	//   ....[23]....
        /*026c*/ 	.word	0x00000750
        /*0270*/ 	.word	0x000000ff
        /*0274*/ 	.word	0x000000b8
        /*0278*/ 	.short	0x0100
        /*027a*/ 	.byte	0x05
	.zero		1


	//   ....[24]....
        /*027c*/ 	.word	0x00000890
        /*0280*/ 	.word	0x000000ff
        /*0284*/ 	.word	0x000000c0
        /*0288*/ 	.short	0x0100
        /*028a*/ 	.byte	0x07
	.zero		1


	//   ....[25]....
        /*028c*/ 	.word	0x000008a0
        /*0290*/ 	.word	0x000000ff
        /*0294*/ 	.word	0x000000e0
        /*0298*/ 	.short	0x0100
        /*029a*/ 	.byte	0x07
	.zero		1


	//   ....[26]....
        /*029c*/ 	.word	0x000008b0
        /*02a0*/ 	.word	0x000000ff
        /*02a4*/ 	.word	0x000000c8
        /*02a8*/ 	.short	0x0100
        /*02aa*/ 	.byte	0x07
	.zero		1


	//   ....[27]....
        /*02ac*/ 	.word	0x000008c0
        /*02b0*/ 	.word	0x000000ff
        /*02b4*/ 	.word	0x000000e8
        /*02b8*/ 	.short	0x0100
        /*02ba*/ 	.byte	0x07
	.zero		1


	//   ....[28]....
        /*02bc*/ 	.word	0x000008d0
        /*02c0*/ 	.word	0x000000ff
        /*02c4*/ 	.word	0x000000d0
        /*02c8*/ 	.short	0x0100
        /*02ca*/ 	.byte	0x07
	.zero		1


	//   ....[29]....
        /*02cc*/ 	.word	0x000008e0
        /*02d0*/ 	.word	0x000000ff
        /*02d4*/ 	.word	0x000000f0
        /*02d8*/ 	.short	0x0100
        /*02da*/ 	.byte	0x07
	.zero		1


	//   ....[30]....
        /*02dc*/ 	.word	0x000008f0
        /*02e0*/ 	.word	0x000000ff
        /*02e4*/ 	.word	0x000000d8
        /*02e8*/ 	.short	0x0100
        /*02ea*/ 	.byte	0x07
	.zero		1


	//   ....[31]....
        /*02ec*/ 	.word	0x00000900
        /*02f0*/ 	.word	0x000000ff
        /*02f4*/ 	.word	0x000000f8
        /*02f8*/ 	.short	0x0100
        /*02fa*/ 	.byte	0x07
	.zero		1


	//   ....[32]....
        /*02fc*/ 	.word	0x000009f0
        /*0300*/ 	.word	0x000000ff
        /*0304*/ 	.word	0x00000100
        /*0308*/ 	.short	0x0100
        /*030a*/ 	.byte	0x05
	.zero		1


	//   ....[33]....
        /*030c*/ 	.word	0x00000a00
        /*0310*/ 	.word	0x000000ff
        /*0314*/ 	.word	0x00000108
        /*0318*/ 	.short	0x0100
        /*031a*/ 	.byte	0x05
	.zero		1


	//   ....[34]....
        /*031c*/ 	.word	0x00000b40
        /*0320*/ 	.word	0x000000ff
        /*0324*/ 	.word	0x00000110
        /*0328*/ 	.short	0x0100
        /*032a*/ 	.byte	0x05
	.zero		1


	//   ....[35]....
        /*032c*/ 	.word	0x00000b50
        /*0330*/ 	.word	0x000000ff
        /*0334*/ 	.word	0x00000118
        /*0338*/ 	.short	0x0100
        /*033a*/ 	.byte	0x05
	.zero		1


	//   ....[36]....
        /*033c*/ 	.word	0x00000c80
        /*0340*/ 	.word	0x000000ff
        /*0344*/ 	.word	0x00000120
        /*0348*/ 	.short	0x0100
        /*034a*/ 	.byte	0x07
	.zero		1


	//   ....[37]....
        /*034c*/ 	.word	0x00000c90
        /*0350*/ 	.word	0x000000ff
        /*0354*/ 	.word	0x00000130
        /*0358*/ 	.short	0x0100
        /*035a*/ 	.byte	0x07
	.zero		1


	//   ....[38]....
        /*035c*/ 	.word	0x00000ca0
        /*0360*/ 	.word	0x000000ff
        /*0364*/ 	.word	0x00000128
        /*0368*/ 	.short	0x0100
        /*036a*/ 	.byte	0x07
	.zero		1


	//   ....[39]....
        /*036c*/ 	.word	0x00000cb0
        /*0370*/ 	.word	0x000000ff
        /*0374*/ 	.word	0x00000138
        /*0378*/ 	.short	0x0100
        /*037a*/ 	.byte	0x07
	.zero		1


	//   ....[40]....
        /*037c*/ 	.word	0x000015f0
        /*0380*/ 	.word	0x000000ff
        /*0384*/ 	.word	0x00000060
        /*0388*/ 	.short	0x010a
        /*038a*/ 	.byte	0x04
	.zero		1


	//   ....[41]....
        /*038c*/ 	.word	0x000018c0
        /*0390*/ 	.word	0x000000ff
        /*0394*/ 	.word	0x00000060
        /*0398*/ 	.short	0x010a
        /*039a*/ 	.byte	0x11
	.zero		1


	//   ....[42]....
        /*039c*/ 	.word	0x00001a30
        /*03a0*/ 	.word	0x000000ff
        /*03a4*/ 	.word	0x00000060
        /*03a8*/ 	.short	0x010a
        /*03aa*/ 	.byte	0x08
	.zero		1


	//   ....[43]....
        /*03ac*/ 	.word	0x00001c40
        /*03b0*/ 	.word	0x000000ff
        /*03b4*/ 	.word	0x00000108
        /*03b8*/ 	.short	0x0101
        /*03ba*/ 	.byte	0x16
	.zero		1


	//   ....[44]....
        /*03bc*/ 	.word	0x00001c70
        /*03c0*/ 	.word	0x000000ff
        /*03c4*/ 	.word	0x00000060
        /*03c8*/ 	.short	0x010a
        /*03ca*/ 	.byte	0x04
	.zero		1


	//   ....[45]....
        /*03cc*/ 	.word	0x00001f20
        /*03d0*/ 	.word	0x000000ff
        /*03d4*/ 	.word	0x00000060
        /*03d8*/ 	.short	0x010a
        /*03da*/ 	.byte	0x19
	.zero		1


	//   ....[46]....
        /*03dc*/ 	.word	0x00002090
        /*03e0*/ 	.word	0x000000ff
        /*03e4*/ 	.word	0x00000060
        /*03e8*/ 	.short	0x010a
        /*03ea*/ 	.byte	0x08
	.zero		1


	//   ....[47]....
        /*03ec*/ 	.word	0x000022e0
        /*03f0*/ 	.word	0x000000ff
        /*03f4*/ 	.word	0x00000110
        /*03f8*/ 	.short	0x010a
        /*03fa*/ 	.byte	0x16
	.zero		1


	//   ....[48]....
        /*03fc*/ 	.word	0x000023a0
        /*0400*/ 	.word	0x000000ff
        /*0404*/ 	.word	0x00000000
        /*0408*/ 	.short	0x0101
        /*040a*/ 	.byte	0x04
	.zero		1


	//   ....[49]....
        /*040c*/ 	.word	0x000028a0
        /*0410*/ 	.word	0x000000ff
        /*0414*/ 	.word	0x00000000
        /*0418*/ 	.short	0x010a
        /*041a*/ 	.byte	0x04
	.zero		1


	//   ....[50]....
        /*041c*/ 	.word	0x00002940
        /*0420*/ 	.word	0x000000ff
        /*0424*/ 	.word	0x00000000
        /*0428*/ 	.short	0x010a
        /*042a*/ 	.byte	0x04
	.zero		1


	//   ....[51]....
        /*042c*/ 	.word	0x000029e0
        /*0430*/ 	.word	0x000000ff
        /*0434*/ 	.word	0x00000000
        /*0438*/ 	.short	0x010a
        /*043a*/ 	.byte	0x04
	.zero		1


	//   ....[52]....
        /*043c*/ 	.word	0x00002a80
        /*0440*/ 	.word	0x000000ff
        /*0444*/ 	.word	0x00000000
        /*0448*/ 	.short	0x010a
        /*044a*/ 	.byte	0x04
	.zero		1


	//   ....[53]....
        /*044c*/ 	.word	0x00002b20
        /*0450*/ 	.word	0x000000ff
        /*0454*/ 	.word	0x00000000
        /*0458*/ 	.short	0x010a
        /*045a*/ 	.byte	0x04
	.zero		1


	//   ....[54]....
        /*045c*/ 	.word	0x00002bc0
        /*0460*/ 	.word	0x000000ff
        /*0464*/ 	.word	0x00000000
        /*0468*/ 	.short	0x010a
        /*046a*/ 	.byte	0x04
	.zero		1


	//   ....[55]....
        /*046c*/ 	.word	0x00002c60
        /*0470*/ 	.word	0x000000ff
        /*0474*/ 	.word	0x00000000
        /*0478*/ 	.short	0x010a
        /*047a*/ 	.byte	0x04
	.zero		1


	//   ....[56]....
        /*047c*/ 	.word	0x00002d00
        /*0480*/ 	.word	0x000000ff
        /*0484*/ 	.word	0x00000000
        /*0488*/ 	.short	0x010a
        /*048a*/ 	.byte	0x04
	.zero		1


	//   ....[57]....
        /*048c*/ 	.word	0x00002da0
        /*0490*/ 	.word	0x000000ff
        /*0494*/ 	.word	0x00000000
        /*0498*/ 	.short	0x010a
        /*049a*/ 	.byte	0x04
	.zero		1


	//   ....[58]....
        /*049c*/ 	.word	0x00002e40
        /*04a0*/ 	.word	0x000000ff
        /*04a4*/ 	.word	0x00000000
        /*04a8*/ 	.short	0x010a
        /*04aa*/ 	.byte	0x04
	.zero		1


	//   ....[59]....
        /*04ac*/ 	.word	0x00002ee0
        /*04b0*/ 	.word	0x000000ff
        /*04b4*/ 	.word	0x00000000
        /*04b8*/ 	.short	0x010a
        /*04ba*/ 	.byte	0x04
	.zero		1


	//   ....[60]....
        /*04bc*/ 	.word	0x00002f90
        /*04c0*/ 	.word	0x00000000
        /*04c4*/ 	.word	0x00000000
        /*04c8*/ 	.short	0x010a
        /*04ca*/ 	.byte	0xff
	.zero		1


	//   ....[61]....
        /*04cc*/ 	.word	0x000030c0
        /*04d0*/ 	.word	0x000000ff
        /*04d4*/ 	.word	0x00000118
        /*04d8*/ 	.short	0x010a
        /*04da*/ 	.byte	0x2d
	.zero		1


	//   ....[62]....
        /*04dc*/ 	.word	0x00003160
        /*04e0*/ 	.word	0x000000ff
        /*04e4*/ 	.word	0x00000110
        /*04e8*/ 	.short	0x010a
        /*04ea*/ 	.byte	0x2d
	.zero		1


	//   ....[63]....
        /*04ec*/ 	.word	0x00003200
        /*04f0*/ 	.word	0x000000ff
        /*04f4*/ 	.word	0x00000000
        /*04f8*/ 	.short	0x0101
        /*04fa*/ 	.byte	0x06
	.zero		1


	//   ....[64]....
        /*04fc*/ 	.word	0x00003240
        /*0500*/ 	.word	0x000000ff
        /*0504*/ 	.word	0x00000118
        /*0508*/ 	.short	0x0106
        /*050a*/ 	.byte	0x2d
	.zero		1


	//   ....[65]....
        /*050c*/ 	.word	0x00003280
        /*0510*/ 	.word	0x00000000
        /*0514*/ 	.word	0x00000118
        /*0518*/ 	.short	0x010a
        /*051a*/ 	.byte	0xff
	.zero		1


	//   ....[66]....
        /*051c*/ 	.word	0x00003790
        /*0520*/ 	.word	0x000000ff
        /*0524*/ 	.word	0x00000110
        /*0528*/ 	.short	0x010a
        /*052a*/ 	.byte	0x06
	.zero		1


	//   ....[67]....
        /*052c*/ 	.word	0x00003840
        /*0530*/ 	.word	0x000000ff
        /*0534*/ 	.word	0x00000000
        /*0538*/ 	.short	0x0101
        /*053a*/ 	.byte	0x05
	.zero		1


	//   ....[68]....
        /*053c*/ 	.word	0x00003850
        /*0540*/ 	.word	0x000000ff
        /*0544*/ 	.word	0x00000130
        /*0548*/ 	.short	0x010a
        /*054a*/ 	.byte	0x08
	.zero		1


	//   ....[69]....
        /*054c*/ 	.word	0x00003910
        /*0550*/ 	.word	0x000000ff
        /*0554*/ 	.word	0x00000000
        /*0558*/ 	.short	0x010a
        /*055a*/ 	.byte	0x04
	.zero		1


	//   ....[70]....
        /*055c*/ 	.word	0x00003950
        /*0560*/ 	.word	0x000000ff
        /*0564*/ 	.word	0x00000000
        /*0568*/ 	.short	0x010a
        /*056a*/ 	.byte	0x07
	.zero		1


	//   ....[71]....
        /*056c*/ 	.word	0x00003a80
        /*0570*/ 	.word	0x000000ff
        /*0574*/ 	.word	0x00000000
        /*0578*/ 	.short	0x010a
        /*057a*/ 	.byte	0x04
	.zero		1


	//   ....[72]....
        /*057c*/ 	.word	0x00003cd0
        /*0580*/ 	.word	0x000000ff
        /*0584*/ 	.word	0x00000000
        /*0588*/ 	.short	0x010a
        /*058a*/ 	.byte	0x05
	.zero		1


	//   ....[73]....
        /*058c*/ 	.word	0x00003d60
        /*0590*/ 	.word	0x000000ff
        /*0594*/ 	.word	0x00000000
        /*0598*/ 	.short	0x010a
        /*059a*/ 	.byte	0x07
	.zero		1


	//   ....[74]....
        /*059c*/ 	.word	0x00004280
        /*05a0*/ 	.word	0x000000ff
        /*05a4*/ 	.word	0x00000110
        /*05a8*/ 	.short	0x010a
        /*05aa*/ 	.byte	0x16
	.zero		1


	//   ....[75]....
        /*05ac*/ 	.word	0x00004320
        /*05b0*/ 	.word	0x000000ff
        /*05b4*/ 	.word	0x00000000
        /*05b8*/ 	.short	0x0101
        /*05ba*/ 	.byte	0x0f
	.zero		1


	//   ....[76]....
        /*05bc*/ 	.word	0x00004640
        /*05c0*/ 	.word	0x000000ff
        /*05c4*/ 	.word	0x00000108
        /*05c8*/ 	.short	0x010a
        /*05ca*/ 	.byte	0x16
	.zero		1


	//   ....[77]....
        /*05cc*/ 	.word	0x00004820
        /*05d0*/ 	.word	0x000000ff
        /*05d4*/ 	.word	0x000000e0
        /*05d8*/ 	.short	0x010a
        /*05da*/ 	.byte	0x16
	.zero		1


	//   ....[78]....
        /*05dc*/ 	.word	0x00004a90
        /*05e0*/ 	.word	0x000000ff
        /*05e4*/ 	.word	0x000000c0
        /*05e8*/ 	.short	0x010b
        /*05ea*/ 	.byte	0x16
	.zero		1


	//   ....[79]....
        /*05ec*/ 	.word	0x00004aa0
        /*05f0*/ 	.word	0x000000ff
        /*05f4*/ 	.word	0x00000000
        /*05f8*/ 	.short	0x0101
        /*05fa*/ 	.byte	0x1f
	.zero		1


	//   ....[80]....
        /*05fc*/ 	.word	0x00004ab0
        /*0600*/ 	.word	0x000000ff
        /*0604*/ 	.word	0x000000e8
        /*0608*/ 	.short	0x010a
        /*060a*/ 	.byte	0x16
	.zero		1


	//   ....[81]....
        /*060c*/ 	.word	0x00004c00
        /*0610*/ 	.word	0x000000ff
        /*0614*/ 	.word	0x000000c8
        /*0618*/ 	.short	0x010b
        /*061a*/ 	.byte	0x16
	.zero		1


	//   ....[82]....
        /*061c*/ 	.word	0x00004c10
        /*0620*/ 	.word	0x000000ff
        /*0624*/ 	.word	0x00000000
        /*0628*/ 	.short	0x0101
        /*062a*/ 	.byte	0x1e
	.zero		1


	//   ....[83]....
        /*062c*/ 	.word	0x00004c20
        /*0630*/ 	.word	0x000000ff
        /*0634*/ 	.word	0x000000f0
        /*0638*/ 	.short	0x010a
        /*063a*/ 	.byte	0x16
	.zero		1


	//   ....[84]....
        /*063c*/ 	.word	0x00004da0
        /*0640*/ 	.word	0x000000ff
        /*0644*/ 	.word	0x000000d0
        /*0648*/ 	.short	0x010b
        /*064a*/ 	.byte	0x16
	.zero		1


	//   ....[85]....
        /*064c*/ 	.word	0x00004de0
        /*0650*/ 	.word	0x000000ff
        /*0654*/ 	.word	0x00000000
        /*0658*/ 	.short	0x0101
        /*065a*/ 	.byte	0x2d
	.zero		1


	//   ....[86]....
        /*065c*/ 	.word	0x00004e20
        /*0660*/ 	.word	0x000000ff
        /*0664*/ 	.word	0x000000f8
        /*0668*/ 	.short	0x010a
        /*066a*/ 	.byte	0x16
	.zero		1


	//   ....[87]....
        /*066c*/ 	.word	0x00005030
        /*0670*/ 	.word	0x000000ff
        /*0674*/ 	.word	0x000000d8
        /*0678*/ 	.short	0x010b
        /*067a*/ 	.byte	0x16
	.zero		1


	//   ....[88]....
        /*067c*/ 	.word	0x00005050
        /*0680*/ 	.word	0x000000ff
        /*0684*/ 	.word	0x00000000
        /*0688*/ 	.short	0x0101
        /*068a*/ 	.byte	0x17
	.zero		1


	//   ....[89]....
        /*068c*/ 	.word	0x00005080
        /*0690*/ 	.word	0x000000ff
        /*0694*/ 	.word	0x000000e0
        /*0698*/ 	.short	0x010a
        /*069a*/ 	.byte	0x16
	.zero		1


	//   ....[90]....
        /*069c*/ 	.word	0x000050a0
        /*06a0*/ 	.word	0x000000ff
        /*06a4*/ 	.word	0x000000e8
        /*06a8*/ 	.short	0x010a
        /*06aa*/ 	.byte	0x16
	.zero		1


	//   ....[91]....
        /*06ac*/ 	.word	0x000050c0
        /*06b0*/ 	.word	0x000000ff
        /*06b4*/ 	.word	0x000000f0
        /*06b8*/ 	.short	0x010a
        /*06ba*/ 	.byte	0x16
	.zero		1


	//   ....[92]....
        /*06bc*/ 	.word	0x00005100
        /*06c0*/ 	.word	0x00000000
        /*06c4*/ 	.word	0x000000f8
        /*06c8*/ 	.short	0x010a
        /*06ca*/ 	.byte	0xff
	.zero		1


	//   ....[93]....
        /*06cc*/ 	.word	0x00005460
        /*06d0*/ 	.word	0x000000ff
        /*06d4*/ 	.word	0x00000110
        /*06d8*/ 	.short	0x010a
        /*06da*/ 	.byte	0x32
	.zero		1


	//   ....[94]....
        /*06dc*/ 	.word	0x00005580
        /*06e0*/ 	.word	0x000000ff
        /*06e4*/ 	.word	0x00000000
        /*06e8*/ 	.short	0x0101
        /*06ea*/ 	.byte	0x04
	.zero		1


	//   ....[95]....
        /*06ec*/ 	.word	0x00006010
        /*06f0*/ 	.word	0x000000ff
        /*06f4*/ 	.word	0x000000c0
        /*06f8*/ 	.short	0x010a
        /*06fa*/ 	.byte	0x32
	.zero		1


	//   ....[96]....
        /*06fc*/ 	.word	0x000060d0
        /*0700*/ 	.word	0x00000040
        /*0704*/ 	.word	0x00000120
        /*0708*/ 	.short	0x010a
        /*070a*/ 	.byte	0xff
	.zero		1


	//   ....[97]....
        /*070c*/ 	.word	0x000061c0
        /*0710*/ 	.word	0x000000ff
        /*0714*/ 	.word	0x000000c0
        /*0718*/ 	.short	0x010a
        /*071a*/ 	.byte	0x32
	.zero		1


	//   ....[98]....
        /*071c*/ 	.word	0x000062b0
        /*0720*/ 	.word	0x00000040
        /*0724*/ 	.word	0x00000120
        /*0728*/ 	.short	0x010a
        /*072a*/ 	.byte	0xff
	.zero		1


	//   ....[99]....
        /*072c*/ 	.word	0x00006da0
        /*0730*/ 	.word	0x00000000
        /*0734*/ 	.word	0x00000000
        /*0738*/ 	.short	0x0101
        /*073a*/ 	.byte	0xff
	.zero		1


	//   ....[100]....
        /*073c*/ 	.word	0x00006db0
        /*0740*/ 	.word	0x00000002
        /*0744*/ 	.word	0x000000c0
        /*0748*/ 	.short	0x010a
        /*074a*/ 	.byte	0xff
	.zero		1


	//   ....[101]....
        /*074c*/ 	.word	0x00006e90
        /*0750*/ 	.word	0x00000002
        /*0754*/ 	.word	0x000000c0
        /*0758*/ 	.short	0x010a
        /*075a*/ 	.byte	0xff
	.zero		1


	//   ....[102]....
        /*075c*/ 	.word	0x00007a00
        /*0760*/ 	.word	0x00000000
        /*0764*/ 	.word	0x00000000
        /*0768*/ 	.short	0x0101
        /*076a*/ 	.byte	0xff
	.zero		1


	//   ....[103]....
        /*076c*/ 	.word	0x00007a20
        /*0770*/ 	.word	0x00000006
        /*0774*/ 	.word	0x000000c0
        /*0778*/ 	.short	0x010a
        /*077a*/ 	.byte	0xff
	.zero		1


	//   ....[104]....
        /*077c*/ 	.word	0x00007af0
        /*0780*/ 	.word	0x00000006
        /*0784*/ 	.word	0x000000c0
        /*0788*/ 	.short	0x010a
        /*078a*/ 	.byte	0xff
	.zero		1


	//   ....[105]....
        /*078c*/ 	.word	0x00008650
        /*0790*/ 	.word	0x00000000
        /*0794*/ 	.word	0x00000000
        /*0798*/ 	.short	0x0101
        /*079a*/ 	.byte	0xff
	.zero		1


	//   ....[106]....
        /*079c*/ 	.word	0x00008670
        /*07a0*/ 	.word	0x00000002
        /*07a4*/ 	.word	0x000000c0
        /*07a8*/ 	.short	0x010a
        /*07aa*/ 	.byte	0xff
	.zero		1


	//   ....[107]....
        /*07ac*/ 	.word	0x00008740
        /*07b0*/ 	.word	0x00000002
        /*07b4*/ 	.word	0x000000c0
        /*07b8*/ 	.short	0x010a
        /*07ba*/ 	.byte	0xff
	.zero		1


	//   ....[108]....
        /*07bc*/ 	.word	0x00008a80
        /*07c0*/ 	.word	0x000000ff
        /*07c4*/ 	.word	0x00000000
        /*07c8*/ 	.short	0x0101
        /*07ca*/ 	.byte	0x05
	.zero		1


	//   ....[109]....
        /*07cc*/ 	.word	0x00009300
        /*07d0*/ 	.word	0x00000000
        /*07d4*/ 	.word	0x00000000
        /*07d8*/ 	.short	0x0101
        /*07da*/ 	.byte	0xff
	.zero		1


	//   ....[110]....
        /*07dc*/ 	.word	0x00009540
        /*07e0*/ 	.word	0x000000ff
        /*07e4*/ 	.word	0x00000000
        /*07e8*/ 	.short	0x0101
        /*07ea*/ 	.byte	0x04
	.zero		1


	//   ....[111]....
        /*07ec*/ 	.word	0x00009570
        /*07f0*/ 	.word	0x00000002
        /*07f4*/ 	.word	0x00000060
        /*07f8*/ 	.short	0x010a
        /*07fa*/ 	.byte	0xff
	.zero		1


	//   ....[112]....
        /*07fc*/ 	.word	0x000095d0
        /*0800*/ 	.word	0x00000002
        /*0804*/ 	.word	0x00000060
        /*0808*/ 	.short	0x010a
        /*080a*/ 	.byte	0xff
	.zero		1


	//   ....[113]....
        /*080c*/ 	.word	0x00009630
        /*0810*/ 	.word	0x00000002
        /*0814*/ 	.word	0x00000110
        /*0818*/ 	.short	0x010a
        /*081a*/ 	.byte	0xff
	.zero		1


	//   ....[114]....
        /*081c*/ 	.word	0x00009690
        /*0820*/ 	.word	0x00000000
        /*0824*/ 	.word	0x00000000
        /*0828*/ 	.short	0x010a
        /*082a*/ 	.byte	0xff
	.zero		1


	//   ....[115]....
        /*082c*/ 	.word	0x000096f0
        /*0830*/ 	.word	0x00000000
        /*0834*/ 	.word	0x00000000
        /*0838*/ 	.short	0x010a
        /*083a*/ 	.byte	0xff
	.zero		1


	//   ....[116]....
        /*083c*/ 	.word	0x00009750
        /*0840*/ 	.word	0x00000000
        /*0844*/ 	.word	0x00000000
        /*0848*/ 	.short	0x010a
        /*084a*/ 	.byte	0xff
	.zero		1


	//   ....[117]....
        /*084c*/ 	.word	0x000097b0
        /*0850*/ 	.word	0x00000000
        /*0854*/ 	.word	0x00000000
        /*0858*/ 	.short	0x010a
        /*085a*/ 	.byte	0xff
	.zero		1


	//   ....[118]....
        /*085c*/ 	.word	0x00009810
        /*0860*/ 	.word	0x00000000
        /*0864*/ 	.word	0x00000000
        /*0868*/ 	.short	0x010a
        /*086a*/ 	.byte	0xff
	.zero		1


	//   ....[119]....
        /*086c*/ 	.word	0x00009870
        /*0870*/ 	.word	0x00000000
        /*0874*/ 	.word	0x00000000
        /*0878*/ 	.short	0x010a
        /*087a*/ 	.byte	0xff
	.zero		1


	//   ....[120]....
        /*087c*/ 	.word	0x000098d0
        /*0880*/ 	.word	0x00000000
        /*0884*/ 	.word	0x00000000
        /*0888*/ 	.short	0x010a
        /*088a*/ 	.byte	0xff
	.zero		1


	//   ....[121]....
        /*088c*/ 	.word	0x00009930
        /*0890*/ 	.word	0x00000000
        /*0894*/ 	.word	0x00000000
        /*0898*/ 	.short	0x010a
        /*089a*/ 	.byte	0xff
	.zero		1


	//   ....[122]....
        /*089c*/ 	.word	0x00009990
        /*08a0*/ 	.word	0x00000000
        /*08a4*/ 	.word	0x00000000
        /*08a8*/ 	.short	0x010a
        /*08aa*/ 	.byte	0xff
	.zero		1


	//   ....[123]....
        /*08ac*/ 	.word	0x000099f0
        /*08b0*/ 	.word	0x00000000
        /*08b4*/ 	.word	0x00000000
        /*08b8*/ 	.short	0x010a
        /*08ba*/ 	.byte	0xff
	.zero		1


	//   ....[124]....
        /*08bc*/ 	.word	0x00009a50
        /*08c0*/ 	.word	0x00000000
        /*08c4*/ 	.word	0x00000000
        /*08c8*/ 	.short	0x010a
        /*08ca*/ 	.byte	0xff
	.zero		1


	//   ....[125]....
        /*08cc*/ 	.word	0x00009ab0
        /*08d0*/ 	.word	0x00000004
        /*08d4*/ 	.word	0x00000118
        /*08d8*/ 	.short	0x010a
        /*08da*/ 	.byte	0xff
	.zero		1


	//   ....[126]....
        /*08dc*/ 	.word	0x00009b10
        /*08e0*/ 	.word	0x00000004
        /*08e4*/ 	.word	0x00000110
        /*08e8*/ 	.short	0x010a
        /*08ea*/ 	.byte	0xff
	.zero		1


	//   ....[127]....
        /*08ec*/ 	.word	0x00009b70
        /*08f0*/ 	.word	0x00000000
        /*08f4*/ 	.word	0x00000110
        /*08f8*/ 	.short	0x010a
        /*08fa*/ 	.byte	0xff
	.zero		1


	//   ....[128]....
        /*08fc*/ 	.word	0x00009bd0
        /*0900*/ 	.word	0x00000004
        /*0904*/ 	.word	0x00000130
        /*0908*/ 	.short	0x010a
        /*090a*/ 	.byte	0xff
	.zero		1


	//   ....[129]....
        /*090c*/ 	.word	0x00009c30
        /*0910*/ 	.word	0x00000000
        /*0914*/ 	.word	0x00000000
        /*0918*/ 	.short	0x010a
        /*091a*/ 	.byte	0xff
	.zero		1


	//   ....[130]....
        /*091c*/ 	.word	0x00009c90
        /*0920*/ 	.word	0x00000000
        /*0924*/ 	.word	0x00000000
        /*0928*/ 	.short	0x010a
        /*092a*/ 	.byte	0xff
	.zero		1


	//   ....[131]....
        /*092c*/ 	.word	0x00009cf0
        /*0930*/ 	.word	0x00000000
        /*0934*/ 	.word	0x00000000
        /*0938*/ 	.short	0x010a
        /*093a*/ 	.byte	0xff
	.zero		1


	//   ....[132]....
        /*093c*/ 	.word	0x00009d50
        /*0940*/ 	.word	0x00000000
        /*0944*/ 	.word	0x00000110
        /*0948*/ 	.short	0x010a
        /*094a*/ 	.byte	0xff
	.zero		1


	//   ....[133]....
        /*094c*/ 	.word	0x00009db0
        /*0950*/ 	.word	0x00000000
        /*0954*/ 	.word	0x00000108
        /*0958*/ 	.short	0x010a
        /*095a*/ 	.byte	0xff
	.zero		1


	//   ....[134]....
        /*095c*/ 	.word	0x00009e10
        /*0960*/ 	.word	0x00000000
        /*0964*/ 	.word	0x000000e0
        /*0968*/ 	.short	0x010a
        /*096a*/ 	.byte	0xff
	.zero		1


	//   ....[135]....
        /*096c*/ 	.word	0x00009e70
        /*0970*/ 	.word	0x00000000
        /*0974*/ 	.word	0x000000e8
        /*0978*/ 	.short	0x010a
        /*097a*/ 	.byte	0xff
	.zero		1


	//   ....[136]....
        /*097c*/ 	.word	0x00009ed0
        /*0980*/ 	.word	0x00000000
        /*0984*/ 	.word	0x000000f0
        /*0988*/ 	.short	0x010a
        /*098a*/ 	.byte	0xff
	.zero		1


	//   ....[137]....
        /*098c*/ 	.word	0x00009f30
        /*0990*/ 	.word	0x00000000
        /*0994*/ 	.word	0x000000f8
        /*0998*/ 	.short	0x010a
        /*099a*/ 	.byte	0xff
	.zero		1


	//   ....[138]....
        /*099c*/ 	.word	0x00009f90
        /*09a0*/ 	.word	0x00000000
        /*09a4*/ 	.word	0x000000e0
        /*09a8*/ 	.short	0x010a
        /*09aa*/ 	.byte	0xff
	.zero		1


	//   ....[139]....
        /*09ac*/ 	.word	0x00009ff0
        /*09b0*/ 	.word	0x00000000
        /*09b4*/ 	.word	0x000000e8
        /*09b8*/ 	.short	0x010a
        /*09ba*/ 	.byte	0xff
	.zero		1


	//   ....[140]....
        /*09bc*/ 	.word	0x0000a050
        /*09c0*/ 	.word	0x00000000
        /*09c4*/ 	.word	0x000000f0
        /*09c8*/ 	.short	0x010a
        /*09ca*/ 	.byte	0xff
	.zero		1


	//   ....[141]....
        /*09cc*/ 	.word	0x0000a0b0
        /*09d0*/ 	.word	0x00000000
        /*09d4*/ 	.word	0x00000110
        /*09d8*/ 	.short	0x010a
        /*09da*/ 	.byte	0xff
	.zero		1


	//   ....[142]....
        /*09dc*/ 	.word	0x0000a110
        /*09e0*/ 	.word	0x00000002
        /*09e4*/ 	.word	0x000000c0
        /*09e8*/ 	.short	0x010a
        /*09ea*/ 	.byte	0xff
	.zero		1


	//   ....[143]....
        /*09ec*/ 	.word	0x0000a160
        /*09f0*/ 	.word	0x00000040
        /*09f4*/ 	.word	0x00000120
        /*09f8*/ 	.short	0x010a
        /*09fa*/ 	.byte	0xff
	.zero		1


	//   ....[144]....
        /*09fc*/ 	.word	0x0000a1b0
        /*0a00*/ 	.word	0x00000002
        /*0a04*/ 	.word	0x000000c0
        /*0a08*/ 	.short	0x010a
        /*0a0a*/ 	.byte	0xff
	.zero		1


	//   ....[145]....
        /*0a0c*/ 	.word	0x0000a200
        /*0a10*/ 	.word	0x00000006
        /*0a14*/ 	.word	0x000000c0
        /*0a18*/ 	.short	0x010a
        /*0a1a*/ 	.byte	0xff
	.zero		1


	//   ....[146]....
        /*0a1c*/ 	.word	0x0000a250
        /*0a20*/ 	.word	0x00000002
        /*0a24*/ 	.word	0x000000c0
        /*0a28*/ 	.short	0x010a
        /*0a2a*/ 	.byte	0xff
	.zero		1


	//----- nvinfo : EIATTR_NUM_MBARRIERS
	.align		4
.L_47:
        /*0a2c*/ 	.byte	0x03, 0x38
        /*0a2e*/ 	.short	0x0028


	//----- nvinfo : EIATTR_EXIT_INSTR_OFFSETS
	.align		4
        /*0a30*/ 	.byte	0x04, 0x1c
        /*0a32*/ 	.short	(.L_49 - .L_48)


	//   ....[0]....
.L_48:
        /*0a34*/ 	.word	0x00002fc0


	//   ....[1]....
        /*0a38*/ 	.word	0x00003250


	//   ....[2]....
        /*0a3c*/ 	.word	0x000032b0


	//   ....[3]....
        /*0a40*/ 	.word	0x00003fd0


	//   ....[4]....
        /*0a44*/ 	.word	0x00005130


	//   ....[5]....
        /*0a48*/ 	.word	0x00005170


	//   ....[6]....
        /*0a4c*/ 	.word	0x00009430


	//   ....[7]....
        /*0a50*/ 	.word	0x000094b0


	//   ....[8]....
        /*0a54*/ 	.word	0x000094e0


	//   ....[9]....
        /*0a58*/ 	.word	0x00009550


	//----- nvinfo : EIATTR_MAX_THREADS
	.align		4
.L_49:
        /*0a5c*/ 	.byte	0x04, 0x05
        /*0a5e*/ 	.short	(.L_51 - .L_50)
.L_50:
        /*0a60*/ 	.word	0x00000100
        /*0a64*/ 	.word	0x00000001
        /*0a68*/ 	.word	0x00000001


	//----- nvinfo : EIATTR_CRS_STACK_SIZE
	.align		4
.L_51:
        /*0a6c*/ 	.byte	0x04, 0x1e
        /*0a6e*/ 	.short	(.L_53 - .L_52)
.L_52:
        /*0a70*/ 	.word	0x00000000


	//----- nvinfo : EIATTR_CBANK_PARAM_SIZE
	.align		4
.L_53:
        /*0a74*/ 	.byte	0x03, 0x19
        /*0a76*/ 	.short	0x0800


	//----- nvinfo : EIATTR_PARAM_CBANK
	.align		4
        /*0a78*/ 	.byte	0x04, 0x0a
        /*0a7a*/ 	.short	(.L_55 - .L_54)
	.align		4
.L_54:
        /*0a7c*/ 	.word	index@(.nv.constant0._ZN7cutlass13device_kernelINS_4conv6kernel13ConvUniversalINS1_16ConvProblemShapeILNS1_8OperatorE1ELi2EEENS1_10collective14CollectiveConvINS1_47MainloopSm100TmaUmmaWarpSpecializedImplicitGemmILS5_1ELi12ELi2ELi1ELi2EN4cute5tupleIJNSA_1CILi1EEESD_SD_EEEEENSB_IJNSC_ILi128EEESG_NSB_IJNSC_ILi32EEEEEEEEENS_6half_tESK_NSA_8TiledMMAINSA_8MMA_AtomIJNSA_20SM100_MMA_F16BF16_SSISK_SK_fLi128ELi128ELNSA_4UMMA5MajorE0ELSP_1ELNSO_7ScaleInE0ELSQ_0EEEEEENSA_6LayoutISE_NSB_IJNSC_ILi0EEESU_SU_EEEEENSB_IJNSA_10UnderscoreESX_SX_EEEEENS7_6detail27Sm100ImplicitGemmTileTraitsINSA_20SM90_TMA_LOAD_IM2COLENSA_14ComposedLayoutINSA_7SwizzleILi2ELi4ELi3EEENSA_18smem_ptr_flag_bitsILi16EEENST_INSB_IJNSC_ILi8EEESH_EEENSB_IJSH_SD_EEEEEEEvEENS11_INSA_13SM90_TMA_LOADENS13_INS14_ILi3ELi4ELi3EEES17_NST_INSB_IJNSC_ILi64EEES18_EEENSB_IJSD_S1G_EEEEEEEvEEEENS_8epilogue10collective18CollectiveEpilogueINS1N_23Sm100TmaWarpSpecializedILi4ELi2ELi32ELb1ELb0EEEJSJ_NSB_IJNST_ISG_SD_EENST_ISH_SD_EEEEESK_NSB_IJNSB_IJlllEEESD_SU_EEESK_S1W_NS1N_6fusion15FusionCallbacksIS1R_NS1X_17LinearCombinationISK_fSK_fLNS_15FloatRoundStyleE2EEESJ_S1U_JEEENSA_5SM1004TMEM4LOAD26SM100_TMEM_LOAD_32dp32b32xES12_S1C_NSA_39AutoVectorizingCopyWithAssumedAlignmentILi128EEENSA_21SM90_TMA_STORE_IM2COLES1C_S28_S28_EEEvvEEEEvNT_6ParamsE)
        /*0a80*/ 	.short	0x0380
        /*0a82*/ 	.short	0x0800


	//----- nvinfo : EIATTR_SW_WAR
	.align		4
.L_55:
        /*0a84*/ 	.byte	0x04, 0x36
        /*0a86*/ 	.short	(.L_57 - .L_56)
.L_56:
        /*0a88*/ 	.word	0x00000008
.L_57:


//--------------------- .nv.callgraph             --------------------------
	.section	.nv.callgraph,"",@"SHT_CUDA_CALLGRAPH"
	.align	4
	.sectionentsize	8
	.align		4
        /*0000*/ 	.word	0x00000000
	.align		4
        /*0004*/ 	.word	0xffffffff
	.align		4
        /*0008*/ 	.word	index@(_ZN7cutlass13device_kernelINS_4conv6kernel13ConvUniversalINS1_16ConvProblemShapeILNS1_8OperatorE1ELi2EEENS1_10collective14CollectiveConvINS1_47MainloopSm100TmaUmmaWarpSpecializedImplicitGemmILS5_1ELi12ELi2ELi1ELi2EN4cute5tupleIJNSA_1CILi1EEESD_SD_EEEEENSB_IJNSC_ILi128EEESG_NSB_IJNSC_ILi32EEEEEEEEENS_6half_tESK_NSA_8TiledMMAINSA_8MMA_AtomIJNSA_20SM100_MMA_F16BF16_SSISK_SK_fLi128ELi128ELNSA_4UMMA5MajorE0ELSP_1ELNSO_7ScaleInE0ELSQ_0EEEEEENSA_6LayoutISE_NSB_IJNSC_ILi0EEESU_SU_EEEEENSB_IJNSA_10UnderscoreESX_SX_EEEEENS7_6detail27Sm100ImplicitGemmTileTraitsINSA_20SM90_TMA_LOAD_IM2COLENSA_14ComposedLayoutINSA_7SwizzleILi2ELi4ELi3EEENSA_18smem_ptr_flag_bitsILi16EEENST_INSB_IJNSC_ILi8EEESH_EEENSB_IJSH_SD_EEEEEEEvEENS11_INSA_13SM90_TMA_LOADENS13_INS14_ILi3ELi4ELi3EEES17_NST_INSB_IJNSC_ILi64EEES18_EEENSB_IJSD_S1G_EEEEEEEvEEEENS_8epilogue10collective18CollectiveEpilogueINS1N_23Sm100TmaWarpSpecializedILi4ELi2ELi32ELb1ELb0EEEJSJ_NSB_IJNST_ISG_SD_EENST_ISH_SD_EEEEESK_NSB_IJNSB_IJlllEEESD_SU_EEESK_S1W_NS1N_6fusion15FusionCallbacksIS1R_NS1X_17LinearCombinationISK_fSK_fLNS_15FloatRoundStyleE2EEESJ_S1U_JEEENSA_5SM1004TMEM4LOAD26SM100_TMEM_LOAD_32dp32b32xES12_S1C_NSA_39AutoVectorizingCopyWithAssumedAlignmentILi128EEENSA_21SM90_TMA_STORE_IM2COLES1C_S28_S28_EEEvvEEEEvNT_6ParamsE)
	.align		4
        /*000c*/ 	.word	index@(__assertfail)
	.align		4
        /*0010*/ 	.word	0x00000000
	.align		4
        /*0014*/ 	.word	0xfffffffe
	.align		4
        /*0018*/ 	.word	0x00000000
	.align		4
        /*001c*/ 	.word	0xfffffffd
	.align		4
        /*0020*/ 	.word	0x00000000
	.align		4
        /*0024*/ 	.word	0xfffffffc


//--------------------- .nv.constant4             --------------------------
	.section	.nv.constant4,"a",@progbits
	.align	8
	.align		8
.nv.constant4:
        /*0000*/ 	.dword	__assertfail
	.align		8
        /*0008*/ 	.dword	__unnamed_1
	.align		8
        /*0010*/ 	.dword	__unnamed_2
	.align		8
        /*0018*/ 	.dword	_ZN39_INTERNAL_ce9a769f_4_k_cu_ee0077e3_31554cuda3std3__45__cpo5beginE
	.align		8
        /*0020*/ 	.dword	_ZN39_INTERNAL_ce9a769f_4_k_cu_ee0077e3_31554cuda3std3__45__cpo3endE
	.align		8
        /*0028*/ 	.dword	_ZN39_INTERNAL_ce9a769f_4_k_cu_ee0077e3_31554cuda3std3__45__cpo6cbeginE
	.align		8
        /*0030*/ 	.dword	_ZN39_INTERNAL_ce9a769f_4_k_cu_ee0077e3_31554cuda3std3__45__cpo4cendE
	.align		8
        /*0038*/ 	.dword	_ZN39_INTERNAL_ce9a769f_4_k_cu_ee0077e3_31554cuda3std3__441_GLOBAL__N__ce9a769f_4_k_cu_ee0077e3_31556ignoreE
	.align		8
        /*0040*/ 	.dword	_ZN39_INTERNAL_ce9a769f_4_k_cu_ee0077e3_31554cuda3std3__419piecewise_constructE
	.align		8
        /*0048*/ 	.dword	_ZN39_INTERNAL_ce9a769f_4_k_cu_ee0077e3_31554cuda3std3__48in_placeE
	.align		8
        /*0050*/ 	.dword	_ZN39_INTERNAL_ce9a769f_4_k_cu_ee0077e3_31554cuda3std6ranges3__45__cpo4swapE
	.align		8
        /*0058*/ 	.dword	_ZN39_INTERNAL_ce9a769f_4_k_cu_ee0077e3_31554cuda3std6ranges3__45__cpo9iter_moveE
	.align		8
        /*0060*/ 	.dword	_ZN39_INTERNAL_ce9a769f_4_k_cu_ee0077e3_31554cute7productE
	.align		8
        /*0068*/ 	.dword	_ZN39_INTERNAL_ce9a769f_4_k_cu_ee0077e3_31554cute1_E
	.align		8
        /*0070*/ 	.dword	$str$27
	.align		8
        /*0078*/ 	.dword	$str$28
	.align		8
        /*0080*/ 	.dword	$str$29
	.align		8
        /*0088*/ 	.dword	$str$30


//--------------------- .text._ZN7cutlass13device_kernelINS_4conv6kernel13ConvUniversalINS1_16ConvProblemShapeILNS1_8OperatorE1ELi2EEENS1_10collective14CollectiveConvINS1_47MainloopSm100TmaUmmaWarpSpecializedImplicitGemmILS5_1ELi12ELi2ELi1ELi2EN4cute5tupleIJNSA_1CILi1EEESD_SD_EEEEENSB_IJNSC_ILi128EEESG_NSB_IJNSC_ILi32EEEEEEEEENS_6half_tESK_NSA_8TiledMMAINSA_8MMA_AtomIJNSA_20SM100_MMA_F16BF16_SSISK_SK_fLi128ELi128ELNSA_4UMMA5MajorE0ELSP_1ELNSO_7ScaleInE0ELSQ_0EEEEEENSA_6LayoutISE_NSB_IJNSC_ILi0EEESU_SU_EEEEENSB_IJNSA_10UnderscoreESX_SX_EEEEENS7_6detail27Sm100ImplicitGemmTileTraitsINSA_20SM90_TMA_LOAD_IM2COLENSA_14ComposedLayoutINSA_7SwizzleILi2ELi4ELi3EEENSA_18smem_ptr_flag_bitsILi16EEENST_INSB_IJNSC_ILi8EEESH_EEENSB_IJSH_SD_EEEEEEEvEENS11_INSA_13SM90_TMA_LOADENS13_INS14_ILi3ELi4ELi3EEES17_NST_INSB_IJNSC_ILi64EEES18_EEENSB_IJSD_S1G_EEEEEEEvEEEENS_8epilogue10collective18CollectiveEpilogueINS1N_23Sm100TmaWarpSpecializedILi4ELi2ELi32ELb1ELb0EEEJSJ_NSB_IJNST_ISG_SD_EENST_ISH_SD_EEEEESK_NSB_IJNSB_IJlllEEESD_SU_EEESK_S1W_NS1N_6fusion15FusionCallbacksIS1R_NS1X_17LinearCombinationISK_fSK_fLNS_15FloatRoundStyleE2EEESJ_S1U_JEEENSA_5SM1004TMEM4LOAD26SM100_TMEM_LOAD_32dp32b32xES12_S1C_NSA_39AutoVectorizingCopyWithAssumedAlignmentILi128EEENSA_21SM90_TMA_STORE_IM2COLES1C_S28_S28_EEEvvEEEEvNT_6ParamsE --------------------------
	.section	.text._ZN7cutlass13device_kernelINS_4conv6kernel13ConvUniversalINS1_16ConvProblemShapeILNS1_8OperatorE1ELi2EEENS1_10collective14CollectiveConvINS1_47MainloopSm100TmaUmmaWarpSpecializedImplicitGemmILS5_1ELi12ELi2ELi1ELi2EN4cute5tupleIJNSA_1CILi1EEESD_SD_EEEEENSB_IJNSC_ILi128EEESG_NSB_IJNSC_ILi32EEEEEEEEENS_6half_tESK_NSA_8TiledMMAINSA_8MMA_AtomIJNSA_20SM100_MMA_F16BF16_SSISK_SK_fLi128ELi128ELNSA_4UMMA5MajorE0ELSP_1ELNSO_7ScaleInE0ELSQ_0EEEEEENSA_6LayoutISE_NSB_IJNSC_ILi0EEESU_SU_EEEEENSB_IJNSA_10UnderscoreESX_SX_EEEEENS7_6detail27Sm100ImplicitGemmTileTraitsINSA_20SM90_TMA_LOAD_IM2COLENSA_14ComposedLayoutINSA_7SwizzleILi2ELi4ELi3EEENSA_18smem_ptr_flag_bitsILi16EEENST_INSB_IJNSC_ILi8EEESH_EEENSB_IJSH_SD_EEEEEEEvEENS11_INSA_13SM90_TMA_LOADENS13_INS14_ILi3ELi4ELi3EEES17_NST_INSB_IJNSC_ILi64EEES18_EEENSB_IJSD_S1G_EEEEEEEvEEEENS_8epilogue10collective18CollectiveEpilogueINS1N_23Sm100TmaWarpSpecializedILi4ELi2ELi32ELb1ELb0EEEJSJ_NSB_IJNST_ISG_SD_EENST_ISH_SD_EEEEESK_NSB_IJNSB_IJlllEEESD_SU_EEESK_S1W_NS1N_6fusion15FusionCallbacksIS1R_NS1X_17LinearCombinationISK_fSK_fLNS_15FloatRoundStyleE2EEESJ_S1U_JEEENSA_5SM1004TMEM4LOAD26SM100_TMEM_LOAD_32dp32b32xES12_S1C_NSA_39AutoVectorizingCopyWithAssumedAlignmentILi128EEENSA_21SM90_TMA_STORE_IM2COLES1C_S28_S28_EEEvvEEEEvNT_6ParamsE,"ax",@progbits
	.align	128
.text._ZN7cutlass13device_kernelINS_4conv6kernel13ConvUniversalINS1_16ConvProblemShapeILNS1_8OperatorE1ELi2EEENS1_10collective14CollectiveConvINS1_47MainloopSm100TmaUmmaWarpSpecializedImplicitGemmILS5_1ELi12ELi2ELi1ELi2EN4cute5tupleIJNSA_1CILi1EEESD_SD_EEEEENSB_IJNSC_ILi128EEESG_NSB_IJNSC_ILi32EEEEEEEEENS_6half_tESK_NSA_8TiledMMAINSA_8MMA_AtomIJNSA_20SM100_MMA_F16BF16_SSISK_SK_fLi128ELi128ELNSA_4UMMA5MajorE0ELSP_1ELNSO_7ScaleInE0ELSQ_0EEEEEENSA_6LayoutISE_NSB_IJNSC_ILi0EEESU_SU_EEEEENSB_IJNSA_10UnderscoreESX_SX_EEEEENS7_6detail27Sm100ImplicitGemmTileTraitsINSA_20SM90_TMA_LOAD_IM2COLENSA_14ComposedLayoutINSA_7SwizzleILi2ELi4ELi3EEENSA_18smem_ptr_flag_bitsILi16EEENST_INSB_IJNSC_ILi8EEESH_EEENSB_IJSH_SD_EEEEEEEvEENS11_INSA_13SM90_TMA_LOADENS13_INS14_ILi3ELi4ELi3EEES17_NST_INSB_IJNSC_ILi64EEES18_EEENSB_IJSD_S1G_EEEEEEEvEEEENS_8epilogue10collective18CollectiveEpilogueINS1N_23Sm100TmaWarpSpecializedILi4ELi2ELi32ELb1ELb0EEEJSJ_NSB_IJNST_ISG_SD_EENST_ISH_SD_EEEEESK_NSB_IJNSB_IJlllEEESD_SU_EEESK_S1W_NS1N_6fusion15FusionCallbacksIS1R_NS1X_17LinearCombinationISK_fSK_fLNS_15FloatRoundStyleE2EEESJ_S1U_JEEENSA_5SM1004TMEM4LOAD26SM100_TMEM_LOAD_32dp32b32xES12_S1C_NSA_39AutoVectorizingCopyWithAssumedAlignmentILi128EEENSA_21SM90_TMA_STORE_IM2COLES1C_S28_S28_EEEvvEEEEvNT_6ParamsE:
        .type           _ZN7cutlass13device_kernelINS_4conv6kernel13ConvUniversalINS1_16ConvProblemShapeILNS1_8OperatorE1ELi2EEENS1_10collective14CollectiveConvINS1_47MainloopSm100TmaUmmaWarpSpecializedImplicitGemmILS5_1ELi12ELi2ELi1ELi2EN4cute5tupleIJNSA_1CILi1EEESD_SD_EEEEENSB_IJNSC_ILi128EEESG_NSB_IJNSC_ILi32EEEEEEEEENS_6half_tESK_NSA_8TiledMMAINSA_8MMA_AtomIJNSA_20SM100_MMA_F16BF16_SSISK_SK_fLi128ELi128ELNSA_4UMMA5MajorE0ELSP_1ELNSO_7ScaleInE0ELSQ_0EEEEEENSA_6LayoutISE_NSB_IJNSC_ILi0EEESU_SU_EEEEENSB_IJNSA_10UnderscoreESX_SX_EEEEENS7_6detail27Sm100ImplicitGemmTileTraitsINSA_20SM90_TMA_LOAD_IM2COLENSA_14ComposedLayoutINSA_7SwizzleILi2ELi4ELi3EEENSA_18smem_ptr_flag_bitsILi16EEENST_INSB_IJNSC_ILi8EEESH_EEENSB_IJSH_SD_EEEEEEEvEENS11_INSA_13SM90_TMA_LOADENS13_INS14_ILi3ELi4ELi3EEES17_NST_INSB_IJNSC_ILi64EEES18_EEENSB_IJSD_S1G_EEEEEEEvEEEENS_8epilogue10collective18CollectiveEpilogueINS1N_23Sm100TmaWarpSpecializedILi4ELi2ELi32ELb1ELb0EEEJSJ_NSB_IJNST_ISG_SD_EENST_ISH_SD_EEEEESK_NSB_IJNSB_IJlllEEESD_SU_EEESK_S1W_NS1N_6fusion15FusionCallbacksIS1R_NS1X_17LinearCombinationISK_fSK_fLNS_15FloatRoundStyleE2EEESJ_S1U_JEEENSA_5SM1004TMEM4LOAD26SM100_TMEM_LOAD_32dp32b32xES12_S1C_NSA_39AutoVectorizingCopyWithAssumedAlignmentILi128EEENSA_21SM90_TMA_STORE_IM2COLES1C_S28_S28_EEEvvEEEEvNT_6ParamsE,@function
        .size           _ZN7cutlass13device_kernelINS_4conv6kernel13ConvUniversalINS1_16ConvProblemShapeILNS1_8OperatorE1ELi2EEENS1_10collective14CollectiveConvINS1_47MainloopSm100TmaUmmaWarpSpecializedImplicitGemmILS5_1ELi12ELi2ELi1ELi2EN4cute5tupleIJNSA_1CILi1EEESD_SD_EEEEENSB_IJNSC_ILi128EEESG_NSB_IJNSC_ILi32EEEEEEEEENS_6half_tESK_NSA_8TiledMMAINSA_8MMA_AtomIJNSA_20SM100_MMA_F16BF16_SSISK_SK_fLi128ELi128ELNSA_4UMMA5MajorE0ELSP_1ELNSO_7ScaleInE0ELSQ_0EEEEEENSA_6LayoutISE_NSB_IJNSC_ILi0EEESU_SU_EEEEENSB_IJNSA_10UnderscoreESX_SX_EEEEENS7_6detail27Sm100ImplicitGemmTileTraitsINSA_20SM90_TMA_LOAD_IM2COLENSA_14ComposedLayoutINSA_7SwizzleILi2ELi4ELi3EEENSA_18smem_ptr_flag_bitsILi16EEENST_INSB_IJNSC_ILi8EEESH_EEENSB_IJSH_SD_EEEEEEEvEENS11_INSA_13SM90_TMA_LOADENS13_INS14_ILi3ELi4ELi3EEES17_NST_INSB_IJNSC_ILi64EEES18_EEENSB_IJSD_S1G_EEEEEEEvEEEENS_8epilogue10collective18CollectiveEpilogueINS1N_23Sm100TmaWarpSpecializedILi4ELi2ELi32ELb1ELb0EEEJSJ_NSB_IJNST_ISG_SD_EENST_ISH_SD_EEEEESK_NSB_IJNSB_IJlllEEESD_SU_EEESK_S1W_NS1N_6fusion15FusionCallbacksIS1R_NS1X_17LinearCombinationISK_fSK_fLNS_15FloatRoundStyleE2EEESJ_S1U_JEEENSA_5SM1004TMEM4LOAD26SM100_TMEM_LOAD_32dp32b32xES12_S1C_NSA_39AutoVectorizingCopyWithAssumedAlignmentILi128EEENSA_21SM90_TMA_STORE_IM2COLES1C_S28_S28_EEEvvEEEEvNT_6ParamsE,(.L_x_191 - _ZN7cutlass13device_kernelINS_4conv6kernel13ConvUniversalINS1_16ConvProblemShapeILNS1_8OperatorE1ELi2EEENS1_10collective14CollectiveConvINS1_47MainloopSm100TmaUmmaWarpSpecializedImplicitGemmILS5_1ELi12ELi2ELi1ELi2EN4cute5tupleIJNSA_1CILi1EEESD_SD_EEEEENSB_IJNSC_ILi128EEESG_NSB_IJNSC_ILi32EEEEEEEEENS_6half_tESK_NSA_8TiledMMAINSA_8MMA_AtomIJNSA_20SM100_MMA_F16BF16_SSISK_SK_fLi128ELi128ELNSA_4UMMA5MajorE0ELSP_1ELNSO_7ScaleInE0ELSQ_0EEEEEENSA_6LayoutISE_NSB_IJNSC_ILi0EEESU_SU_EEEEENSB_IJNSA_10UnderscoreESX_SX_EEEEENS7_6detail27Sm100ImplicitGemmTileTraitsINSA_20SM90_TMA_LOAD_IM2COLENSA_14ComposedLayoutINSA_7SwizzleILi2ELi4ELi3EEENSA_18smem_ptr_flag_bitsILi16EEENST_INSB_IJNSC_ILi8EEESH_EEENSB_IJSH_SD_EEEEEEEvEENS11_INSA_13SM90_TMA_LOADENS13_INS14_ILi3ELi4ELi3EEES17_NST_INSB_IJNSC_ILi64EEES18_EEENSB_IJSD_S1G_EEEEEEEvEEEENS_8epilogue10collective18CollectiveEpilogueINS1N_23Sm100TmaWarpSpecializedILi4ELi2ELi32ELb1ELb0EEEJSJ_NSB_IJNST_ISG_SD_EENST_ISH_SD_EEEEESK_NSB_IJNSB_IJlllEEESD_SU_EEESK_S1W_NS1N_6fusion15FusionCallbacksIS1R_NS1X_17LinearCombinationISK_fSK_fLNS_15FloatRoundStyleE2EEESJ_S1U_JEEENSA_5SM1004TMEM4LOAD26SM100_TMEM_LOAD_32dp32b32xES12_S1C_NSA_39AutoVectorizingCopyWithAssumedAlignmentILi128EEENSA_21SM90_TMA_STORE_IM2COLES1C_S28_S28_EEEvvEEEEvNT_6ParamsE)
        .other          _ZN7cutlass13device_kernelINS_4conv6kernel13ConvUniversalINS1_16ConvProblemShapeILNS1_8OperatorE1ELi2EEENS1_10collective14CollectiveConvINS1_47MainloopSm100TmaUmmaWarpSpecializedImplicitGemmILS5_1ELi12ELi2ELi1ELi2EN4cute5tupleIJNSA_1CILi1EEESD_SD_EEEEENSB_IJNSC_ILi128EEESG_NSB_IJNSC_ILi32EEEEEEEEENS_6half_tESK_NSA_8TiledMMAINSA_8MMA_AtomIJNSA_20SM100_MMA_F16BF16_SSISK_SK_fLi128ELi128ELNSA_4UMMA5MajorE0ELSP_1ELNSO_7ScaleInE0ELSQ_0EEEEEENSA_6LayoutISE_NSB_IJNSC_ILi0EEESU_SU_EEEEENSB_IJNSA_10UnderscoreESX_SX_EEEEENS7_6detail27Sm100ImplicitGemmTileTraitsINSA_20SM90_TMA_LOAD_IM2COLENSA_14ComposedLayoutINSA_7SwizzleILi2ELi4ELi3EEENSA_18smem_ptr_flag_bitsILi16EEENST_INSB_IJNSC_ILi8EEESH_EEENSB_IJSH_SD_EEEEEEEvEENS11_INSA_13SM90_TMA_LOADENS13_INS14_ILi3ELi4ELi3EEES17_NST_INSB_IJNSC_ILi64EEES18_EEENSB_IJSD_S1G_EEEEEEEvEEEENS_8epilogue10collective18CollectiveEpilogueINS1N_23Sm100TmaWarpSpecializedILi4ELi2ELi32ELb1ELb0EEEJSJ_NSB_IJNST_ISG_SD_EENST_ISH_SD_EEEEESK_NSB_IJNSB_IJlllEEESD_SU_EEESK_S1W_NS1N_6fusion15FusionCallbacksIS1R_NS1X_17LinearCombinationISK_fSK_fLNS_15FloatRoundStyleE2EEESJ_S1U_JEEENSA_5SM1004TMEM4LOAD26SM100_TMEM_LOAD_32dp32b32xES12_S1C_NSA_39AutoVectorizingCopyWithAssumedAlignmentILi128EEENSA_21SM90_TMA_STORE_IM2COLES1C_S28_S28_EEEvvEEEEvNT_6ParamsE,@"STO_CUDA_ENTRY STV_DEFAULT"
_ZN7cutlass13device_kernelINS_4conv6kernel13ConvUniversalINS1_16ConvProblemShapeILNS1_8OperatorE1ELi2EEENS1_10collective14CollectiveConvINS1_47MainloopSm100TmaUmmaWarpSpecializedImplicitGemmILS5_1ELi12ELi2ELi1ELi2EN4cute5tupleIJNSA_1CILi1EEESD_SD_EEEEENSB_IJNSC_ILi128EEESG_NSB_IJNSC_ILi32EEEEEEEEENS_6half_tESK_NSA_8TiledMMAINSA_8MMA_AtomIJNSA_20SM100_MMA_F16BF16_SSISK_SK_fLi128ELi128ELNSA_4UMMA5MajorE0ELSP_1ELNSO_7ScaleInE0ELSQ_0EEEEEENSA_6LayoutISE_NSB_IJNSC_ILi0EEESU_SU_EEEEENSB_IJNSA_10UnderscoreESX_SX_EEEEENS7_6detail27Sm100ImplicitGemmTileTraitsINSA_20SM90_TMA_LOAD_IM2COLENSA_14ComposedLayoutINSA_7SwizzleILi2ELi4ELi3EEENSA_18smem_ptr_flag_bitsILi16EEENST_INSB_IJNSC_ILi8EEESH_EEENSB_IJSH_SD_EEEEEEEvEENS11_INSA_13SM90_TMA_LOADENS13_INS14_ILi3ELi4ELi3EEES17_NST_INSB_IJNSC_ILi64EEES18_EEENSB_IJSD_S1G_EEEEEEEvEEEENS_8epilogue10collective18CollectiveEpilogueINS1N_23Sm100TmaWarpSpecializedILi4ELi2ELi32ELb1ELb0EEEJSJ_NSB_IJNST_ISG_SD_EENST_ISH_SD_EEEEESK_NSB_IJNSB_IJlllEEESD_SU_EEESK_S1W_NS1N_6fusion15FusionCallbacksIS1R_NS1X_17LinearCombinationISK_fSK_fLNS_15FloatRoundStyleE2EEESJ_S1U_JEEENSA_5SM1004TMEM4LOAD26SM100_TMEM_LOAD_32dp32b32xES12_S1C_NSA_39AutoVectorizingCopyWithAssumedAlignmentILi128EEENSA_21SM90_TMA_STORE_IM2COLES1C_S28_S28_EEEvvEEEEvNT_6ParamsE:
[----:B------:R-:W1:Y:S01]  /*0000*/  LDC R1, c[0x0][0x37c] ;  /* 0x0000df00ff017b82 */ /* 0x000e620000000800 */
[----:B------:R-:W2:Y:S01]  /*0010*/  S2R R101, SR_TID.X ;  /* 0x0000000000657919 */ /* 0x000ea20000002100 */
[----:B------:R-:W3:Y:S01]  /*0020*/  LDCU.64 UR4, c[0x0][0x890] ;  /* 0x00011200ff0477ac */ /* 0x000ee20008000a00 */
[----:B-1----:R-:W-:Y:S01]  /*0030*/  VIADD R1, R1, 0xfffffff8 ;  /* 0xfffffff801017836 */ /* 0x002fe20000000000 */
[----:B------:R-:W-:Y:S02]  /*0040*/  PRMT R92, RZ, 0x7610, R92 ;  /* 0x00007610ff5c7816 */ /* 0x000fe4000000005c */
[----:B------:R-:W-:Y:S01]  /*0050*/  ELECT P5, URZ, PT ;  /* 0x0000000000ff782f */ /* 0x000fe200038a0000 */
[----:B------:R-:W1:Y:S01]  /*0060*/  LDCU.64 UR48, c[0x0][0x358] ;  /* 0x00006b00ff3077ac */ /* 0x000e620008000a00 */
[----:B---3--:R-:W-:-:S04]  /*0070*/  UISETP.NE.U32.AND UP0, UPT, UR4, URZ, UPT ;  /* 0x000000ff0400728c */ /* 0x008fc8000bf05070 */
[----:B------:R-:W-:Y:S01]  /*0080*/  UISETP.NE.AND.EX UP0, UPT, UR5, URZ, UPT, UP0 ;  /* 0x000000ff0500728c */ /* 0x000fe2000bf05300 */
[----:B--2---:R-:W-:-:S05]  /*0090*/  SHF.R.U32.HI R103, RZ, 0x5, R101 ;  /* 0x00000005ff677819 */ /* 0x004fca0000011665 */
[----:B------:R-:W2:Y:S02]  /*00a0*/  SHFL.IDX PT, R0, R103, RZ, 0x1f ;  /* 0x00001fff67007589 */ /* 0x000ea400000e0000 */
[----:B--2---:R-:W-:Y:S01]  /*00b0*/  R2UR UR8, R0 ;  /* 0x00000000000872ca */ /* 0x004fe200000e0000 */
[----:B-1----:R-:W-:-:S14]  /*00c0*/  BRA.U UP0, `(.L_x_0) ;  /* 0x00000001002c7547 */ /* 0x002fdc000b800000 */
[----:B------:R-:W1:Y:S02]  /*00d0*/  LDCU.64 UR6, c[0x0][0x888] ;  /* 0x00011100ff0677ac */ /* 0x000e640008000a00 */
[----:B-1----:R-:W-:-:S04]  /*00e0*/  UISETP.NE.U32.AND UP0, UPT, UR6, URZ, UPT ;  /* 0x000000ff0600728c */ /* 0x002fc8000bf05070 */
[----:B------:R-:W-:-:S09]  /*00f0*/  UISETP.NE.AND.EX UP0, UPT, UR7, URZ, UPT, UP0 ;  /* 0x000000ff0700728c */ /* 0x000fd2000bf05300 */
[----:B------:R-:W-:Y:S05]  /*0100*/  BRA.U !UP0, `(.L_x_1) ;  /* 0x0000000108107547 */ /* 0x000fea000b800000 */
[----:B------:R-:W1:Y:S02]  /*0110*/  LDC.64 R2, c[0x0][0x888] ;  /* 0x00022200ff027b82 */ /* 0x000e640000000a00 */
[----:B-1----:R1:W5:Y:S01]  /*0120*/  LDG.E R49, desc[UR48][R2.64] ;  /* 0x0000003002317981 */ /* 0x002362000c1e1900 */
[----:B------:R-:W-:Y:S01]  /*0130*/  HFMA2 R92, -RZ, RZ, 0, 5.9604644775390625e-08 ;  /* 0x00000001ff5c7431 */ /* 0x000fe200000001ff */
[----:B------:R-:W-:Y:S05]  /*0140*/  BRA `(.L_x_0) ;  /* 0x00000000000c7947 */ /* 0x000fea0003800000 */
.L_x_1:
[----:B------:R-:W1:Y:S01]  /*0150*/  LDCU UR6, c[0x0][0x880] ;  /* 0x00011000ff0677ac */ /* 0x000e620008000800 */
[----:B------:R-:W-:Y:S01]  /*0160*/  HFMA2 R92, -RZ, RZ, 0, 5.9604644775390625e-08 ;  /* 0x00000001ff5c7431 */ /* 0x000fe200000001ff */
[----:B-1----:R-:W-:-:S07]  /*0170*/  MOV R49, UR6 ;  /* 0x0000000600317c02 */ /* 0x002fce0008000f00 */
.L_x_0:
[----:B------:R-:W2:Y:S02]  /*0180*/  LDCU.64 UR6, c[0x0][0x8b0] ;  /* 0x00011600ff0677ac */ /* 0x000ea40008000a00 */
[----:B--2---:R-:W-:-:S04]  /*0190*/  UISETP.NE.U32.AND UP0, UPT, UR6, URZ, UPT ;  /* 0x000000ff0600728c */ /* 0x004fc8000bf05070 */
[----:B------:R-:W-:-:S09]  /*01a0*/  UISETP.NE.AND.EX UP0, UPT, UR7, URZ, UPT, UP0 ;  /* 0x000000ff0700728c */ /* 0x000fd2000bf05300 */
[----:B------:R-:W-:Y:S05]  /*01b0*/  BRA.U UP0, `(.L_x_2) ;  /* 0x0000000100247547 */ /* 0x000fea000b800000 */
[----:B------:R-:W2:Y:S02]  /*01c0*/  LDCU.64 UR6, c[0x0][0x8a8] ;  /* 0x00011500ff0677ac */ /* 0x000ea40008000a00 */
[----:B--2---:R-:W-:-:S04]  /*01d0*/  UISETP.NE.U32.AND UP0, UPT, UR6, URZ, UPT ;  /* 0x000000ff0600728c */ /* 0x004fc8000bf05070 */
[----:B------:R-:W-:-:S09]  /*01e0*/  UISETP.NE.AND.EX UP0, UPT, UR7, URZ, UPT, UP0 ;  /* 0x000000ff0700728c */ /* 0x000fd2000bf05300 */
[----:B------:R-:W-:Y:S05]  /*01f0*/  BRA.U !UP0, `(.L_x_3) ;  /* 0x00000001080c7547 */ /* 0x000fea000b800000 */
[----:B-1----:R-:W1:Y:S02]  /*0200*/  LDC.64 R2, c[0x0][0x8a8] ;  /* 0x00022a00ff027b82 */ /* 0x002e640000000a00 */
[----:B-1----:R2:W5:Y:S01]  /*0210*/  LDG.E R47, desc[UR48][R2.64] ;  /* 0x00000030022f7981 */ /* 0x002562000c1e1900 */
[----:B------:R-:W-:Y:S05]  /*0220*/  BRA `(.L_x_2) ;  /* 0x0000000000087947 */ /* 0x000fea0003800000 */
.L_x_3:
[----:B------:R-:W2:Y:S02]  /*0230*/  LDCU UR6, c[0x0][0x8a0] ;  /* 0x00011400ff0677ac */ /* 0x000ea40008000800 */
[----:B--2---:R-:W-:Y:S02]  /*0240*/  MOV R47, UR6 ;  /* 0x00000006002f7c02 */ /* 0x004fe40008000f00 */
.L_x_2:
[----:B------:R-:W-:Y:S01]  /*0250*/  IMAD.U32 R0, RZ, RZ, UR8 ;  /* 0x00000008ff007e24 */ /* 0x000fe2000f8e00ff */
[----:B------:R-:W-:Y:S04]  /*0260*/  BSSY.RECONVERGENT B0, `(.L_x_4) ;  /* 0x000000c000007945 */ /* 0x000fe80003800200 */
[C---:B------:R-:W-:Y:S02]  /*0270*/  ISETP.NE.OR P1, PT, R0.reuse, 0x1, !P5 ;  /* 0x000000010000780c */ /* 0x040fe40006f25670 */
[----:B------:R-:W-:-:S11]  /*0280*/  ISETP.NE.OR P0, PT, R0, 0x3, !P5 ;  /* 0x000000030000780c */ /* 0x000fd60006f05670 */
[----:B------:R-:W-:Y:S05]  /*0290*/  @P1 BRA `(.L_x_5) ;  /* 0x0000000000201947 */ /* 0x000fea0003800000 */
[----:B------:R-:W3:Y:S02]  /*02a0*/  LDCU.64 UR6, c[0x0][0x348] ;  /* 0x00006900ff0677ac */ /* 0x000ee40008000a00 */
[----:B---3--:R-:W-:Y:S02]  /*02b0*/  UIADD3 UR10, UP1, UPT, UR6, 0x80, URZ ;  /* 0x00000080060a7890 */ /* 0x008fe4000ff3e0ff */
[----:B------:R-:W-:Y:S02]  /*02c0*/  UIADD3 UR6, UP0, UPT, UR6, 0x180, URZ ;  /* 0x0000018006067890 */ /* 0x000fe4000ff1e0ff */
[----:B------:R-:W-:Y:S02]  /*02d0*/  UIADD3.X UR11, UPT, UPT, URZ, UR7, URZ, UP1, !UPT ;  /* 0x00000007ff0b7290 */ /* 0x000fe40008ffe4ff */
[----:B------:R-:W-:-:S07]  /*02e0*/  UIADD3.X UR7, UPT, UPT, URZ, UR7, URZ, UP0, !UPT ;  /* 0x00000007ff077290 */ /* 0x000fce00087fe4ff */
[----:B------:R3:W-:Y:S02]  /*02f0*/  UTMACCTL.PF [UR10] ;  /* 0x000000000a0079b9 */ /* 0x0007e40008040000 */
[----:B------:R3:W-:Y:S02]  /*0300*/  UTMACCTL.PF [UR6] ;  /* 0x00000000060079b9 */ /* 0x0007e40008040000 */
[----:B---3--:R-:W-:Y:S01]  /*0310*/  NOP ;  /* 0x0000000000007918 */ /* 0x008fe20000000000 */
.L_x_5:
[----:B------:R-:W-:Y:S05]  /*0320*/  BSYNC.RECONVERGENT B0 ;  /* 0x0000000000007941 */ /* 0x000fea0003800200 */
.L_x_4:
[----:B------:R-:W-:Y:S04]  /*0330*/  BSSY.RECONVERGENT B0, `(.L_x_6) ;  /* 0x000000a000007945 */ /* 0x000fe80003800200 */
        /* <DEDUP_REMOVED lines=9> */
.L_x_7:
[----:B------:R-:W-:Y:S05]  /*03d0*/  BSYNC.RECONVERGENT B0 ;  /* 0x0000000000007941 */ /* 0x000fea0003800200 */
.L_x_6:
[----:B------:R-:W3:Y:S01]  /*03e0*/  LDCU.64 UR6, c[0x0][0x888] ;  /* 0x00011100ff0677ac */ /* 0x000ee20008000a00 */
[----:B------:R-:W-:Y:S02]  /*03f0*/  UISETP.EQ.U32.AND UP1, UPT, UR4, URZ, UPT ;  /* 0x000000ff0400728c */ /* 0x000fe4000bf22070 */
[----:B------:R-:W-:Y:S02]  /*0400*/  UPLOP3.LUT UP2, UPT, UPT, UPT, UPT, 0x80, 0x8 ;  /* 0x000000000008789c */ /* 0x000fe40003f4f070 */
[----:B---3--:R-:W-:-:S04]  /*0410*/  UISETP.NE.U32.AND UP0, UPT, UR6, URZ, UPT ;  /* 0x000000ff0600728c */ /* 0x008fc8000bf05070 */
[----:B------:R-:W-:-:S04]  /*0420*/  UISETP.NE.AND.EX UP0, UPT, UR7, URZ, UPT, UP0 ;  /* 0x000000ff0700728c */ /* 0x000fc8000bf05300 */
[----:B------:R-:W-:-:S04]  /*0430*/  UISETP.EQ.OR.EX UP3, UPT, UR5, URZ, !UP0, UP1 ;  /* 0x000000ff0500728c */ /* 0x000fc8000c762710 */
[----:B------:R-:W-:-:S05]  /*0440*/  UP2UR UR53, UPR, URZ, 0x8 ;  /* 0x00000008ff357883 */ /* 0x000fca0008000000 */
[----:B------:R-:W-:Y:S07]  /*0450*/  BRA.U !UP3, `(.L_x_8) ;  /* 0x000000010b207547 */ /* 0x000fee000b800000 */
[----:B------:R-:W-:Y:S01]  /*0460*/  UISETP.NE.U32.AND UP2, UPT, UR4, URZ, UPT ;  /* 0x000000ff0400728c */ /* 0x000fe2000bf45070 */
[----:B-----5:R-:W-:Y:S01]  /*0470*/  FSETP.NEU.AND P0, PT, R49, RZ, PT ;  /* 0x000000ff3100720b */ /* 0x020fe20003f0d000 */
[----:B------:R-:W-:Y:S02]  /*0480*/  USEL UR4, URZ, 0xffffffff, UP0 ;  /* 0xffffffffff047887 */ /* 0x000fe40008000000 */
[----:B------:R-:W-:-:S10]  /*0490*/  UISETP.NE.AND.EX UP2, UPT, UR5, URZ, UPT, UP2 ;  /* 0x000000ff0500728c */ /* 0x000fd4000bf45320 */
[----:B------:R-:W-:Y:S01]  /*04a0*/  VOTEU.ANY UP1, P0 ;  /* 0x0000000000ff7886 */ /* 0x000fe20000020100 */
[----:B------:R-:W-:-:S04]  /*04b0*/  @!UP2 USEL UR4, URZ, 0xffffffff, UP1 ;  /* 0xffffffffff04a887 */ /* 0x000fc80008800000 */
[----:B------:R-:W-:-:S04]  /*04c0*/  ULOP3.LUT UR4, UR4, 0x1, URZ, 0xc0, !UPT ;  /* 0x0000000104047892 */ /* 0x000fc8000f8ec0ff */
[----:B------:R-:W-:-:S11]  /*04d0*/  UISETP.NE.U32.AND UP2, UPT, UR4, 0x1, UPT ;  /* 0x000000010400788c */ /* 0x000fd6000bf45070 */
.L_x_8:
[----:B-12---:R-:W1:Y:S01]  /*04e0*/  SHFL.IDX PT, R2, R103, RZ, 0x1f ;  /* 0x00001fff67027589 */ /* 0x006e6200000e0000 */
[----:B------:R-:W-:-:S04]  /*04f0*/  UISETP.NE.AND UP1, UPT, UR8, 0x2, UPT ;  /* 0x000000020800788c */ /* 0x000fc8000bf25270 */
[----:B------:R-:W-:Y:S01]  /*0500*/  USEL UR6, URZ, 0x1, UP1 ;  /* 0x00000001ff067887 */ /* 0x000fe20008800000 */
[----:B-1----:R-:W-:-:S13]  /*0510*/  ISETP.NE.AND P0, PT, R2, RZ, PT ;  /* 0x000000ff0200720c */ /* 0x002fda0003f05270 */
[----:B------:R-:W-:Y:S05]  /*0520*/  @P0 BRA `(.L_x_9) ;  /* 0x0000000000940947 */ /* 0x000fea0003800000 */
[----:B------:R-:W-:Y:S01]  /*0530*/  ELECT P0, URZ, PT ;  /* 0x0000000000ff782f */ /* 0x000fe20003800000 */
[----:B------:R-:W-:-:S12]  /*0540*/  BSSY.RECONVERGENT B0, `(.L_x_9) ;  /* 0x0000023000007945 */ /* 0x000fd80003800200 */
[----:B------:R-:W-:Y:S05]  /*0550*/  @!P0 BRA `(.L_x_10) ;  /* 0x0000000000848947 */ /* 0x000fea0003800000 */
[----:B------:R-:W1:Y:S01]  /*0560*/  S2UR UR5, SR_CgaCtaId ;  /* 0x00000000000579c3 */ /* 0x000e620000008800 */
[----:B------:R-:W-:Y:S01]  /*0570*/  UMOV UR7, 0x400 ;  /* 0x0000040000077882 */ /* 0x000fe20000000000 */
[----:B------:R-:W-:Y:S02]  /*0580*/  UMOV UR4, 0x1 ;  /* 0x0000000100047882 */ /* 0x000fe40000000000 */
[----:B------:R-:W-:-:S04]  /*0590*/  UIADD3 UR10, UPT, UPT, -UR4, 0x100000, URZ ;  /* 0x00100000040a7890 */ /* 0x000fc8000fffe1ff */
[----:B------:R-:W-:Y:S02]  /*05a0*/  USHF.L.U32 UR11, UR10, 0xb, URZ ;  /* 0x0000000b0a0b7899 */ /* 0x000fe400080006ff */
[----:B------:R-:W-:Y:S02]  /*05b0*/  USHF.L.U32 UR10, UR10, 0x1, URZ ;  /* 0x000000010a0a7899 */ /* 0x000fe400080006ff */
[----:B-1----:R-:W-:Y:S01]  /*05c0*/  ULEA UR5, UR5, UR7, 0x18 ;  /* 0x0000000705057291 */ /* 0x002fe2000f8ec0ff */
[----:B------:R-:W1:Y:S11]  /*05d0*/  FENCE.VIEW.ASYNC.S ;  /* 0x00000000000073c6 */ /* 0x000e760000000000 */
[----:B-1----:R1:W2:Y:S01]  /*05e0*/  SYNCS.EXCH.64 URZ, [UR5], UR10 ;  /* 0x0000000a05ff75b2 */ /* 0x0022a20008000100 */
[----:B------:R1:W3:Y:S01]  /*05f0*/  SYNCS.EXCH.64 URZ, [UR5+0x60], UR10 ;  /* 0x0000600a05ff75b2 */ /* 0x0002e20008000100 */
[----:B------:R1:W4:Y:S01]  /*0600*/  SYNCS.EXCH.64 URZ, [UR5+0x8], UR10 ;  /* 0x0000080a05ff75b2 */ /* 0x0003220008000100 */
[----:B------:R1:W1:Y:S01]  /*0610*/  SYNCS.EXCH.64 URZ, [UR5+0x68], UR10 ;  /* 0x0000680a05ff75b2 */ /* 0x0002620008000100 */
        /* <DEDUP_REMOVED lines=20> */
[----:B--2---:R-:W-:Y:S01]  /*0760*/  NOP ;  /* 0x0000000000007918 */ /* 0x004fe20000000000 */
.L_x_10:
[----:B-1----:R-:W-:Y:S05]  /*0770*/  BSYNC.RECONVERGENT B0 ;  /* 0x0000000000007941 */ /* 0x002fea0003800200 */
.L_x_9:
[----:B------:R-:W1:Y:S01]  /*0780*/  SHFL.IDX PT, R2, R103, RZ, 0x1f ;  /* 0x00001fff67027589 */ /* 0x000e6200000e0000 */
[----:B------:R-:W-:Y:S01]  /*0790*/  NOP ;  /* 0x0000000000007918 */ /* 0x000fe20000000000 */
[----:B-1----:R-:W-:-:S13]  /*07a0*/  ISETP.NE.AND P0, PT, R2, 0x1, PT ;  /* 0x000000010200780c */ /* 0x002fda0003f05270 */
[----:B------:R-:W-:Y:S05]  /*07b0*/  @P0 BRA `(.L_x_11) ;  /* 0x0000000000580947 */ /* 0x000fea0003800000 */
[----:B------:R-:W1:Y:S01]  /*07c0*/  S2UR UR7, SR_CgaCtaId ;  /* 0x00000000000779c3 */ /* 0x000e620000008800 */
[----:B------:R-:W-:Y:S01]  /*07d0*/  UMOV UR9, 0x400 ;  /* 0x0000040000097882 */ /* 0x000fe20000000000 */
[----:B------:R-:W-:Y:S01]  /*07e0*/  UMOV UR5, 0x20 ;  /* 0x0000002000057882 */ /* 0x000fe20000000000 */
[----:B------:R-:W-:Y:S01]  /*07f0*/  UMOV UR4, 0x80 ;  /* 0x0000008000047882 */ /* 0x000fe20000000000 */
[----:B------:R-:W-:-:S04]  /*0800*/  UIADD3 UR10, UPT, UPT, -UR5, 0x100000, URZ ;  /* 0x00100000050a7890 */ /* 0x000fc8000fffe1ff */
[----:B------:R-:W-:Y:S02]  /*0810*/  USHF.L.U32 UR11, UR10, 0xb, URZ ;  /* 0x0000000b0a0b7899 */ /* 0x000fe400080006ff */
[----:B------:R-:W-:Y:S02]  /*0820*/  USHF.L.U32 UR10, UR10, 0x1, URZ ;  /* 0x000000010a0a7899 */ /* 0x000fe400080006ff */
[----:B------:R-:W-:-:S04]  /*0830*/  UIADD3 UR4, UPT, UPT, -UR4, 0x100000, URZ ;  /* 0x0010000004047890 */ /* 0x000fc8000fffe1ff */
[----:B------:R-:W-:Y:S02]  /*0840*/  USHF.L.U32 UR5, UR4, 0xb, URZ ;  /* 0x0000000b04057899 */ /* 0x000fe400080006ff */
[----:B------:R-:W-:Y:S01]  /*0850*/  USHF.L.U32 UR4, UR4, 0x1, URZ ;  /* 0x0000000104047899 */ /* 0x000fe200080006ff */
[----:B------:R-:W-:Y:S01]  /*0860*/  ELECT P0, URZ, PT ;  /* 0x0000000000ff782f */ /* 0x000fe20003800000 */
[----:B-1----:R-:W-:Y:S01]  /*0870*/  ULEA UR7, UR7, UR9, 0x18 ;  /* 0x0000000907077291 */ /* 0x002fe2000f8ec0ff */
[----:B------:R-:W1:Y:S11]  /*0880*/  FENCE.VIEW.ASYNC.S ;  /* 0x00000000000073c6 */ /* 0x000e760000000000 */
[----:B-1----:R1:W2:Y:S01]  /*0890*/  SYNCS.EXCH.64 URZ, [UR7+0xc0], UR10 ;  /* 0x0000c00a07ff75b2 */ /* 0x0022a20008000100 */
[----:B------:R1:W1:Y:S01]  /*08a0*/  SYNCS.EXCH.64 URZ, [UR7+0xe0], UR4 ;  /* 0x0000e00407ff75b2 */ /* 0x0002620008000100 */
[----:B------:R1:W1:Y:S01]  /*08b0*/  SYNCS.EXCH.64 URZ, [UR7+0xc8], UR10 ;  /* 0x0000c80a07ff75b2 */ /* 0x0002620008000100 */
[----:B------:R1:W1:Y:S01]  /*08c0*/  SYNCS.EXCH.64 URZ, [UR7+0xe8], UR4 ;  /* 0x0000e80407ff75b2 */ /* 0x0002620008000100 */
[----:B------:R1:W1:Y:S01]  /*08d0*/  SYNCS.EXCH.64 URZ, [UR7+0xd0], UR10 ;  /* 0x0000d00a07ff75b2 */ /* 0x0002620008000100 */
[----:B------:R1:W1:Y:S01]  /*08e0*/  SYNCS.EXCH.64 URZ, [UR7+0xf0], UR4 ;  /* 0x0000f00407ff75b2 */ /* 0x0002620008000100 */
[----:B------:R1:W1:Y:S01]  /*08f0*/  SYNCS.EXCH.64 URZ, [UR7+0xd8], UR10 ;  /* 0x0000d80a07ff75b2 */ /* 0x0002620008000100 */
[----:B------:R1:W1:Y:S01]  /*0900*/  SYNCS.EXCH.64 URZ, [UR7+0xf8], UR4 ;  /* 0x0000f80407ff75b2 */ /* 0x0002620008000100 */
[----:B------:R-:W-:Y:S01]  /*0910*/  NOP ;  /* 0x0000000000007918 */ /* 0x000fe20000000000 */
.L_x_11:
[----:B------:R-:W3:Y:S01]  /*0920*/  SHFL.IDX PT, R2, R103, RZ, 0x1f ;  /* 0x00001fff67027589 */ /* 0x000ee200000e0000 */
[----:B------:R-:W-:Y:S01]  /*0930*/  NOP ;  /* 0x0000000000007918 */ /* 0x000fe20000000000 */
[----:B---3--:R-:W-:-:S13]  /*0940*/  ISETP.NE.AND P0, PT, R2, 0x3, PT ;  /* 0x000000030200780c */ /* 0x008fda0003f05270 */
[----:B------:R-:W-:Y:S05]  /*0950*/  @P0 BRA `(.L_x_12) ;  /* 0x0000000000300947 */ /* 0x000fea0003800000 */
[----:B-1----:R-:W1:Y:S01]  /*0960*/  S2UR UR5, SR_CgaCtaId ;  /* 0x00000000000579c3 */ /* 0x002e620000008800 */
[----:B------:R-:W-:Y:S01]  /*0970*/  UMOV UR7, 0x400 ;  /* 0x0000040000077882 */ /* 0x000fe20000000000 */
[----:B------:R-:W-:Y:S01]  /*0980*/  UMOV UR4, 0x20 ;  /* 0x0000002000047882 */ /* 0x000fe20000000000 */
[----:B------:R-:W-:Y:S01]  /*0990*/  ELECT P0, URZ, PT ;  /* 0x0000000000ff782f */ /* 0x000fe20003800000 */
[----:B------:R-:W-:-:S04]  /*09a0*/  UIADD3 UR10, UPT, UPT, -UR4, 0x100000, URZ ;  /* 0x00100000040a7890 */ /* 0x000fc8000fffe1ff */
[----:B------:R-:W-:Y:S02]  /*09b0*/  USHF.L.U32 UR11, UR10, 0xb, URZ ;  /* 0x0000000b0a0b7899 */ /* 0x000fe400080006ff */
[----:B------:R-:W-:Y:S02]  /*09c0*/  USHF.L.U32 UR10, UR10, 0x1, URZ ;  /* 0x000000010a0a7899 */ /* 0x000fe400080006ff */
[----:B-1----:R-:W-:Y:S01]  /*09d0*/  ULEA UR5, UR5, UR7, 0x18 ;  /* 0x0000000705057291 */ /* 0x002fe2000f8ec0ff */
[----:B------:R-:W1:Y:S11]  /*09e0*/  FENCE.VIEW.ASYNC.S ;  /* 0x00000000000073c6 */ /* 0x000e760000000000 */
[----:B-1----:R3:W1:Y:S01]  /*09f0*/  SYNCS.EXCH.64 URZ, [UR5+0x100], UR10 ;  /* 0x0001000a05ff75b2 */ /* 0x0026620008000100 */
[----:B------:R3:W1:Y:S02]  /*0a00*/  SYNCS.EXCH.64 URZ, [UR5+0x108], UR10 ;  /* 0x0001080a05ff75b2 */ /* 0x0006640008000100 */
[----:B---3--:R-:W-:Y:S01]  /*0a10*/  NOP ;  /* 0x0000000000007918 */ /* 0x008fe20000000000 */
.L_x_12:
[----:B------:R-:W3:Y:S01]  /*0a20*/  SHFL.IDX PT, R2, R103, RZ, 0x1f ;  /* 0x00001fff67027589 */ /* 0x000ee200000e0000 */
[----:B------:R-:W-:Y:S01]  /*0a30*/  NOP ;  /* 0x0000000000007918 */ /* 0x000fe20000000000 */
[----:B---3--:R-:W-:-:S13]  /*0a40*/  ISETP.NE.AND P0, PT, R2, 0x4, PT ;  /* 0x000000040200780c */ /* 0x008fda0003f05270 */
[----:B------:R-:W-:Y:S05]  /*0a50*/  @P0 BRA `(.L_x_13) ;  /* 0x0000000000440947 */ /* 0x000fea0003800000 */
[----:B-1----:R-:W1:Y:S01]  /*0a60*/  S2UR UR5, SR_CgaCtaId ;  /* 0x00000000000579c3 */ /* 0x002e620000008800 */
[----:B------:R-:W-:Y:S01]  /*0a70*/  UMOV UR9, 0x100 ;  /* 0x0000010000097882 */ /* 0x000fe20000000000 */
[----:B------:R-:W-:Y:S01]  /*0a80*/  UMOV UR7, 0x400 ;  /* 0x0000040000077882 */ /* 0x000fe20000000000 */
[----:B------:R-:W-:Y:S01]  /*0a90*/  USEL UR9, UR9, 0xe0, UP2 ;  /* 0x000000e009097887 */ /* 0x000fe20009000000 */
[----:B------:R-:W-:Y:S01]  /*0aa0*/  UMOV UR4, 0x1 ;  /* 0x0000000100047882 */ /* 0x000fe20000000000 */
[----:B------:R-:W-:Y:S01]  /*0ab0*/  ELECT P0, URZ, PT ;  /* 0x0000000000ff782f */ /* 0x000fe20003800000 */
[----:B------:R-:W-:-:S04]  /*0ac0*/  UIADD3 UR10, UPT, UPT, -UR4, 0x100000, URZ ;  /* 0x00100000040a7890 */ /* 0x000fc8000fffe1ff */
[----:B------:R-:W-:Y:S02]  /*0ad0*/  USHF.L.U32 UR11, UR10, 0xb, URZ ;  /* 0x0000000b0a0b7899 */ /* 0x000fe400080006ff */
[----:B------:R-:W-:Y:S02]  /*0ae0*/  USHF.L.U32 UR10, UR10, 0x1, URZ ;  /* 0x000000010a0a7899 */ /* 0x000fe400080006ff */
        /* <DEDUP_REMOVED lines=8> */
.L_x_13:
[----:B------:R-:W3:Y:S01]  /*0b70*/  SHFL.IDX PT, R2, R103, RZ, 0x1f ;  /* 0x00001fff67027589 */ /* 0x000ee200000e0000 */
[----:B------:R-:W-:Y:S01]  /*0b80*/  NOP ;  /* 0x0000000000007918 */ /* 0x000fe20000000000 */
[----:B---3--:R-:W-:-:S13]  /*0b90*/  ISETP.NE.AND P0, PT, R2, 0x5, PT ;  /* 0x000000050200780c */ /* 0x008fda0003f05270 */
[----:B------:R-:W-:Y:S05]  /*0ba0*/  @P0 BRA `(.L_x_14) ;  /* 0x0000000000480947 */ /* 0x000fea0003800000 */
[----:B-1----:R-:W1:Y:S01]  /*0bb0*/  S2UR UR7, SR_CgaCtaId ;  /* 0x00000000000779c3 */ /* 0x002e620000008800 */
        /* <DEDUP_REMOVED lines=12> */
[----:B-1----:R3:W1:Y:S01]  /*0c80*/  SYNCS.EXCH.64 URZ, [UR7+0x120], UR10 ;  /* 0x0001200a07ff75b2 */ /* 0x0026620008000100 */
[----:B------:R3:W1:Y:S01]  /*0c90*/  SYNCS.EXCH.64 URZ, [UR7+0x130], UR4 ;  /* 0x0001300407ff75b2 */ /* 0x0006620008000100 */
[----:B------:R3:W1:Y:S01]  /*0ca0*/  SYNCS.EXCH.64 URZ, [UR7+0x128], UR10 ;  /* 0x0001280a07ff75b2 */ /* 0x0006620008000100 */
[----:B------:R3:W1:Y:S02]  /*0cb0*/  SYNCS.EXCH.64 URZ, [UR7+0x138], UR4 ;  /* 0x0001380407ff75b2 */ /* 0x0006640008000100 */
[----:B---3--:R-:W-:Y:S01]  /*0cc0*/  NOP ;  /* 0x0000000000007918 */ /* 0x008fe20000000000 */
.L_x_14:
[----:B-1----:R-:W1:Y:S01]  /*0cd0*/  S2UR UR5, SR_CTAID.X ;  /* 0x00000000000579c3 */ /* 0x002e620000002500 */
[----:B------:R-:W-:-:S05]  /*0ce0*/  CS2R.32 R91, SR_CgaSize ;  /* 0x00000000005b7805 */ /* 0x000fca0000008a00 */
[----:B------:R-:W-:-:S05]  /*0cf0*/  IMAD R91, R91, -0xa0, RZ ;  /* 0xffffff605b5b7824 */ /* 0x000fca00078e02ff */
[----:B------:R-:W-:-:S14]  /*0d00*/  R2UR UR9, R91 ;  /* 0x000000005b0972ca */ /* 0x000fdc00000e0000 */
[----:B------:R-:W3:Y:S01]  /*0d10*/  LDCU UR9, c[0x0][UR9+0x2b0] ;  /* 0x00005600090977ac */ /* 0x000ee20008000800 */
[----:B------:R-:W-:Y:S01]  /*0d20*/  NOP ;  /* 0x0000000000007918 */ /* 0x000fe20000000000 */
[----:B------:R-:W-:-:S05]  /*0d30*/  CS2R.32 R91, SR_CgaSize ;  /* 0x00000000005b7805 */ /* 0x000fca0000008a00 */
[----:B------:R-:W-:-:S05]  /*0d40*/  IMAD R91, R91, -0xa0, RZ ;  /* 0xffffff605b5b7824 */ /* 0x000fca00078e02ff */
[----:B------:R-:W-:-:S14]  /*0d50*/  R2UR UR7, R91 ;  /* 0x000000005b0772ca */ /* 0x000fdc00000e0000 */
[----:B------:R-:W2:Y:S01]  /*0d60*/  LDCU UR7, c[0x0][UR7+0x2b4] ;  /* 0x00005680070777ac */ /* 0x000ea20008000800 */
[----:B------:R-:W4:Y:S08]  /*0d70*/  S2UR UR4, SR_CTAID.Y ;  /* 0x00000000000479c3 */ /* 0x000f300000002600 */
[----:B------:R-:W2:Y:S01]  /*0d80*/  LDC R10, c[0x0][0xb24] ;  /* 0x0002c900ff0a7b82 */ /* 0x000ea20000000800 */
[----:B-1----:R-:W-:-:S02]  /*0d90*/  I2FP.F32.U32 R91, UR5 ;  /* 0x00000005005b7c45 */ /* 0x002fc40008201000 */
[----:B------:R-:W-:-:S05]  /*0da0*/  CS2R.32 R3, SR_CgaSize ;  /* 0x0000000000037805 */ /* 0x000fca0000008a00 */
[----:B------:R-:W-:-:S06]  /*0db0*/  IMAD R3, R3, -0xa0, RZ ;  /* 0xffffff6003037824 */ /* 0x000fcc00078e02ff */
[----:B------:R-:W1:Y:S01]  /*0dc0*/  LDC R3, c[0x0][R3+0x2a0] ;  /* 0x0000a80003037b82 */ /* 0x000e620000000800 */
[----:B------:R-:W-:Y:S01]  /*0dd0*/  MOV R17, UR5 ;  /* 0x0000000500117c02 */ /* 0x000fe20008000f00 */
[----:B---3--:R-:W-:Y:S01]  /*0de0*/  FMUL R91, R91, UR9 ;  /* 0x000000095b5b7c20 */ /* 0x008fe20008400000 */
[----:B----4-:R-:W-:Y:S02]  /*0df0*/  I2FP.F32.U32 R90, UR4 ;  /* 0x00000004005a7c45 */ /* 0x010fe40008201000 */
[----:B------:R-:W-:-:S05]  /*0e00*/  CS2R.32 R2, SR_CgaSize ;  /* 0x0000000000027805 */ /* 0x000fca0000008a00 */
[----:B------:R-:W-:-:S06]  /*0e10*/  IMAD R2, R2, -0xa0, RZ ;  /* 0xffffff6002027824 */ /* 0x000fcc00078e02ff */
[----:B------:R-:W3:Y:S01]  /*0e20*/  LDC R2, c[0x0][R2+0x2a4] ;  /* 0x0000a90002027b82 */ /* 0x000ee20000000800 */
[----:B------:R-:W-:Y:S01]  /*0e30*/  MOV R14, UR4 ;  /* 0x00000004000e7c02 */ /* 0x000fe20008000f00 */
[----:B------:R-:W4:Y:S01]  /*0e40*/  F2I.U32.TRUNC.NTZ R91, R91 ;  /* 0x0000005b005b7305 */ /* 0x000f22000020f000 */
[----:B--2---:R-:W-:-:S05]  /*0e50*/  FMUL R90, R90, UR7 ;  /* 0x000000075a5a7c20 */ /* 0x004fca0008400000 */
[----:B------:R-:W-:Y:S01]  /*0e60*/  BAR.SYNC.DEFER_BLOCKING 0x0 ;  /* 0x0000000000007b1d */ /* 0x000fe20000010000 */
[----:B------:R-:W-:-:S05]  /*0e70*/  ISETP.GE.AND P0, PT, R10, 0x1, PT ;  /* 0x000000010a00780c */ /* 0x000fca0003f06270 */
[----:B------:R-:W2:Y:S02]  /*0e80*/  F2I.U32.TRUNC.NTZ R90, R90 ;  /* 0x0000005a005a7305 */ /* 0x000ea4000020f000 */
[----:B------:R-:W3:Y:S01]  /*0e90*/  S2UR UR57, SR_CTAID.Z ;  /* 0x00000000003979c3 */ /* 0x000ee20000002700 */
[----:B----4-:R-:W-:-:S05]  /*0ea0*/  IADD3 R91, PT, PT, -R91, RZ, RZ ;  /* 0x000000ff5b5b7210 */ /* 0x010fca0007ffe1ff */
[----:B-1----:R-:W-:Y:S01]  /*0eb0*/  IMAD R91, R3, R91, UR5 ;  /* 0x00000005035b7e24 */ /* 0x002fe2000f8e025b */
[----:B--2---:R-:W-:-:S05]  /*0ec0*/  IADD3 R90, PT, PT, -R90, RZ, RZ ;  /* 0x000000ff5a5a7210 */ /* 0x004fca0007ffe1ff */
[----:B---3--:R-:W-:Y:S01]  /*0ed0*/  IMAD R90, R2, R90, UR4 ;  /* 0x00000004025a7e24 */ /* 0x008fe2000f8e025a */
[----:B------:R-:W-:Y:S06]  /*0ee0*/  @!P0 BRA `(.L_x_15) ;  /* 0x0000000000b88947 */ /* 0x000fec0003800000 */
[----:B------:R-:W1:Y:S01]  /*0ef0*/  LDC.64 R4, c[0x0][0xb18] ;  /* 0x0002c600ff047b82 */ /* 0x000e620000000a00 */
[----:B------:R-:W-:-:S07]  /*0f00*/  ISETP.NE.AND P0, PT, R10, 0x1, PT ;  /* 0x000000010a00780c */ /* 0x000fce0003f05270 */
[----:B------:R-:W2:Y:S08]  /*0f10*/  LDC R9, c[0x0][0xb0c] ;  /* 0x0002c300ff097b82 */ /* 0x000eb00000000800 */
[----:B------:R-:W3:Y:S08]  /*0f20*/  LDC R12, c[0x0][0x370] ;  /* 0x0000dc00ff0c7b82 */ /* 0x000ef00000000800 */
[----:B------:R-:W4:Y:S01]  /*0f30*/  LDC R11, c[0x0][0x374] ;  /* 0x0000dd00ff0b7b82 */ /* 0x000f220000000800 */
[----:B-1----:R-:W-:-:S07]  /*0f40*/  ISETP.NE.AND P1, PT, R4, 0x1, PT ;  /* 0x000000010400780c */ /* 0x002fce0003f25270 */
[----:B------:R-:W3:Y:S01]  /*0f50*/  LDC.64 R6, c[0x0][0xb10] ;  /* 0x0002c400ff067b82 */ /* 0x000ee20000000a00 */
[----:B--2---:R-:W-:-:S07]  /*0f60*/  ISETP.NE.AND P2, PT, R9, 0x1, PT ;  /* 0x000000010900780c */ /* 0x004fce0003f45270 */
[----:B------:R-:W1:Y:S08]  /*0f70*/  LDC R8, c[0x0][0xb20] ;  /* 0x0002c800ff087b82 */ /* 0x000e700000000800 */
[----:B------:R-:W2:Y:S01]  /*0f80*/  LDC.64 R2, c[0x0][0xb28] ;  /* 0x0002ca00ff027b82 */ /* 0x000ea20000000a00 */
[----:B----4-:R-:W-:-:S04]  /*0f90*/  IMAD.HI.U32 R13, R11, R5, RZ ;  /* 0x000000050b0d7227 */ /* 0x010fc800078e00ff */
[----:B------:R-:W-:-:S04]  /*0fa0*/  IMAD.HI.U32 R5, R14, R5, RZ ;  /* 0x000000050e057227 */ /* 0x000fc800078e00ff */
[----:B---3--:R-:W-:-:S05]  /*0fb0*/  IMAD.HI.U32 R15, R12, R6, RZ ;  /* 0x000000060c0f7227 */ /* 0x008fca00078e00ff */
[-C--:B------:R-:W-:Y:S01]  /*0fc0*/  @P2 SHF.R.U32.HI R12, RZ, R7.reuse, R15 ;  /* 0x00000007ff0c2219 */ /* 0x080fe2000001160f */
[----:B------:R-:W-:Y:S01]  /*0fd0*/  IMAD.HI.U32 R15, R17, R6, RZ ;  /* 0x00000006110f7227 */ /* 0x000fe200078e00ff */
[-C--:B-1----:R-:W-:Y:S02]  /*0fe0*/  @P1 SHF.R.U32.HI R11, RZ, R8.reuse, R13 ;  /* 0x00000008ff0b1219 */ /* 0x082fe4000001160d */
[----:B------:R-:W-:Y:S02]  /*0ff0*/  SHF.R.U32.HI R5, RZ, R8, R5 ;  /* 0x00000008ff057219 */ /* 0x000fe40000011605 */
[----:B------:R-:W-:Y:S02]  /*1000*/  SHF.R.U32.HI R15, RZ, R7, R15 ;  /* 0x00000007ff0f7219 */ /* 0x000fe4000001160f */
[----:B------:R-:W-:Y:S01]  /*1010*/  SEL R5, R14, R5, !P1 ;  /* 0x000000050e057207 */ /* 0x000fe20004800000 */
[----:B--2---:R-:W-:Y:S01]  /*1020*/  IMAD.HI.U32 R13, R11, R2, RZ ;  /* 0x000000020b0d7227 */ /* 0x004fe200078e00ff */
[----:B------:R-:W-:-:S03]  /*1030*/  SEL R15, R17, R15, !P2 ;  /* 0x0000000f110f7207 */ /* 0x000fc60005000000 */
[----:B------:R-:W-:Y:S01]  /*1040*/  IMAD.HI.U32 R6, R12, R2, RZ ;  /* 0x000000020c067227 */ /* 0x000fe200078e00ff */
[----:B------:R-:W-:-:S04]  /*1050*/  @P0 SHF.R.U32.HI R11, RZ, R3, R13 ;  /* 0x00000003ff0b0219 */ /* 0x000fc8000001160d */
[----:B------:R-:W-:Y:S01]  /*1060*/  @P0 SHF.R.U32.HI R12, RZ, R3, R6 ;  /* 0x00000003ff0c0219 */ /* 0x000fe20000011606 */
[----:B------:R-:W-:-:S04]  /*1070*/  IMAD R11, R11, R10, RZ ;  /* 0x0000000a0b0b7224 */ /* 0x000fc800078e02ff */
[----:B------:R-:W-:Y:S01]  /*1080*/  IMAD R6, R12, R10, RZ ;  /* 0x0000000a0c067224 */ /* 0x000fe200078e02ff */
[----:B------:R-:W-:-:S04]  /*1090*/  ISETP.GE.AND P1, PT, R5, R11, PT ;  /* 0x0000000b0500720c */ /* 0x000fc80003f26270 */
[----:B------:R-:W-:Y:S01]  /*10a0*/  ISETP.GE.OR P1, PT, R15, R6, P1 ;  /* 0x000000060f00720c */ /* 0x000fe20000f26670 */
[----:B------:R-:W-:-:S05]  /*10b0*/  IMAD.HI.U32 R6, R5, R2, RZ ;  /* 0x0000000205067227 */ /* 0x000fca00078e00ff */
[----:B------:R-:W-:-:S04]  /*10c0*/  SHF.R.U32.HI R6, RZ, R3, R6 ;  /* 0x00000003ff067219 */ /* 0x000fc80000011606 */
[----:B------:R-:W-:-:S03]  /*10d0*/  SEL R6, R5, R6, !P0 ;  /* 0x0000000605067207 */ /* 0x000fc60004000000 */
[----:B------:R-:W-:Y:S01]  /*10e0*/  @!P1 IMAD.HI.U32 R7, R15, R2, RZ ;  /* 0x000000020f079227 */ /* 0x000fe200078e00ff */
[----:B------:R-:W-:-:S04]  /*10f0*/  IADD3 R2, PT, PT, -R6, RZ, RZ ;  /* 0x000000ff06027210 */ /* 0x000fc80007ffe1ff */
[----:B------:R-:W-:Y:S01]  /*1100*/  @!P1 SHF.R.U32.HI R3, RZ, R3, R7 ;  /* 0x00000003ff039219 */ /* 0x000fe20000011607 */
[----:B------:R-:W-:Y:S01]  /*1110*/  IMAD R2, R10, R2, R5 ;  /* 0x000000020a027224 */ /* 0x000fe200078e0205 */
[----:B------:R-:W-:Y:S02]  /*1120*/  IADD3 R7, PT, PT, -R5, RZ, RZ ;  /* 0x000000ff05077210 */ /* 0x000fe40007ffe1ff */
[----:B------:R-:W-:-:S03]  /*1130*/  @!P1 SEL R3, R15, R3, !P0 ;  /* 0x000000030f039207 */ /* 0x000fc60004000000 */
[----:B------:R-:W-:Y:S02]  /*1140*/  IMAD R7, R4, R7, R14 ;  /* 0x0000000704077224 */ /* 0x000fe400078e020e */
[--C-:B------:R-:W-:Y:S02]  /*1150*/  @!P1 IMAD.IADD R6, R6, 0x1, -R3.reuse ;  /* 0x0000000106069824 */ /* 0x100fe400078e0a03 */
[----:B------:R-:W-:Y:S01]  /*1160*/  @!P1 IMAD R3, R2, R12, R3 ;  /* 0x0000000c02039224 */ /* 0x000fe200078e0203 */
[----:B------:R-:W-:Y:S01]  /*1170*/  IADD3 R2, PT, PT, -R15, RZ, RZ ;  /* 0x000000ff0f027210 */ /* 0x000fe20007ffe1ff */
[----:B------:R-:W-:Y:S02]  /*1180*/  @!P1 IMAD R5, R6, R10, R15 ;  /* 0x0000000a06059224 */ /* 0x000fe400078e020f */
[----:B------:R-:W-:Y:S02]  /*1190*/  @!P1 IMAD.MOV.U32 R15, RZ, RZ, R3 ;  /* 0x000000ffff0f9224 */ /* 0x000fe400078e0003 */
[----:B------:R-:W-:-:S02]  /*11a0*/  IMAD R2, R9, R2, R17 ;  /* 0x0000000209027224 */ /* 0x000fc400078e0211 */
[----:B------:R-:W-:Y:S02]  /*11b0*/  IMAD R14, R5, R4, R7 ;  /* 0x00000004050e7224 */ /* 0x000fe400078e0207 */
[----:B------:R-:W-:Y:S02]  /*11c0*/  IMAD R17, R15, R9, R2 ;  /* 0x000000090f117224 */ /* 0x000fe400078e0202 */
.L_x_15:
[----:B------:R-:W1:Y:S01]  /*11d0*/  LDCU UR4, c[0x0][0xb30] ;  /* 0x00016600ff0477ac */ /* 0x000e620008000800 */
[----:B------:R-:W2:Y:S08]  /*11e0*/  S2UR UR45, SR_CgaCtaId ;  /* 0x00000000002d79c3 */ /* 0x000eb00000008800 */
[----:B------:R-:W3:Y:S01]  /*11f0*/  LDC R40, c[0x0][0xb24] ;  /* 0x0002c900ff287b82 */ /* 0x000ee20000000800 */
[----:B-1----:R-:W-:-:S09]  /*1200*/  UISETP.NE.AND UP1, UPT, UR4, 0x1, UPT ;  /* 0x000000010400788c */ /* 0x002fd2000bf25270 */
[----:B--2---:R-:W-:Y:S05]  /*1210*/  BRA.U UP1, `(.L_x_16) ;  /* 0x0000000101407547 */ /* 0x004fea000b800000 */
[----:B------:R-:W1:Y:S08]  /*1220*/  LDC.64 R4, c[0x0][0xb10] ;  /* 0x0002c400ff047b82 */ /* 0x000e700000000a00 */
[----:B------:R-:W2:Y:S08]  /*1230*/  LDC.64 R2, c[0x0][0xb18] ;  /* 0x0002c600ff027b82 */ /* 0x000eb00000000a00 */
[----:B------:R-:W4:Y:S08]  /*1240*/  LDC R6, c[0x0][0xb20] ;  /* 0x0002c800ff067b82 */ /* 0x000f300000000800 */
[----:B------:R-:W3:Y:S01]  /*1250*/  LDC R7, c[0x0][0xb0c] ;  /* 0x0002c300ff077b82 */ /* 0x000ee20000000800 */
[----:B-1----:R-:W-:-:S05]  /*1260*/  IMAD.HI.U32 R4, R17, R4, RZ ;  /* 0x0000000411047227 */ /* 0x002fca00078e00ff */
[----:B------:R-:W-:Y:S01]  /*1270*/  SHF.R.U32.HI R4, RZ, R5, R4 ;  /* 0x00000005ff047219 */ /* 0x000fe20000011604 */
[----:B--2---:R-:W-:Y:S01]  /*1280*/  IMAD.HI.U32 R3, R14, R3, RZ ;  /* 0x000000030e037227 */ /* 0x004fe200078e00ff */
[----:B------:R-:W-:-:S04]  /*1290*/  ISETP.NE.AND P0, PT, R2, 0x1, PT ;  /* 0x000000010200780c */ /* 0x000fc80003f05270 */
[----:B----4-:R-:W-:-:S04]  /*12a0*/  SHF.R.U32.HI R3, RZ, R6, R3 ;  /* 0x00000006ff037219 */ /* 0x010fc80000011603 */
[----:B------:R-:W-:Y:S02]  /*12b0*/  SEL R3, R14, R3, !P0 ;  /* 0x000000030e037207 */ /* 0x000fe40004000000 */
[----:B---3--:R-:W-:-:S04]  /*12c0*/  ISETP.NE.AND P1, PT, R7, 0x1, PT ;  /* 0x000000010700780c */ /* 0x008fc80003f25270 */
[----:B------:R-:W-:-:S05]  /*12d0*/  SEL R4, R17, R4, !P1 ;  /* 0x0000000411047207 */ /* 0x000fca0004800000 */
[----:B------:R-:W-:Y:S02]  /*12e0*/  IMAD.IADD R5, R3, 0x1, -R4 ;  /* 0x0000000103057824 */ /* 0x000fe400078e0a04 */
[----:B------:R-:W-:Y:S02]  /*12f0*/  IMAD.IADD R3, R4, 0x1, -R3 ;  /* 0x0000000104037824 */ /* 0x000fe400078e0a03 */
[----:B------:R-:W-:Y:S02]  /*1300*/  IMAD R17, R5, R7, R17 ;  /* 0x0000000705117224 */ /* 0x000fe400078e0211 */
[----:B------:R-:W-:-:S07]  /*1310*/  IMAD R14, R3, R2, R14 ;  /* 0x00000002030e7224 */ /* 0x000fce00078e020e */
.L_x_16:
[----:B------:R-:W-:Y:S01]  /*1320*/  BAR.SYNC.DEFER_BLOCKING 0x0 ;  /* 0x0000000000007b1d */ /* 0x000fe20000010000 */
[----:B------:R-:W-:Y:S01]  /*1330*/  UISETP.NE.AND UP1, UPT, UR8, 0x2, UPT ;  /* 0x000000020800788c */ /* 0x000fe2000bf25270 */
[----:B------:R-:W-:Y:S02]  /*1340*/  ISETP.NE.OR P5, PT, R0, 0x2, !P5 ;  /* 0x000000020000780c */ /* 0x000fe40006fa5670 */
[----:B------:R-:W-:-:S06]  /*1350*/  LOP3.LUT R2, R101, 0x1f, RZ, 0xc0, !PT ;  /* 0x0000001f65027812 */ /* 0x000fcc00078ec0ff */
[----:B------:R-:W-:Y:S05]  /*1360*/  BRA.U UP1, `(.L_x_17) ;  /* 0x0000001d011c7547 */ /* 0x000fea000b800000 */
[----:B------:R-:W1:Y:S01]  /*1370*/  LDCU UR6, c[0x0][0x388] ;  /* 0x00007100ff0677ac */ /* 0x000e620008000800 */
[----:B------:R-:W2:Y:S01]  /*1380*/  LDC R10, c[0x0][0x370] ;  /* 0x0000dc00ff0a7b82 */ /* 0x000ea20000000800 */
[----:B------:R-:W-:Y:S01]  /*1390*/  PLOP3.LUT P0, PT, PT, PT, UP2, 0x80, 0x8 ;  /* 0x000000000008781c */ /* 0x000fe20003f0f028 */
[----:B------:R-:W-:Y:S01]  /*13a0*/  IMAD.MOV.U32 R13, RZ, RZ, RZ ;  /* 0x000000ffff0d7224 */ /* 0x000fe200078e00ff */
[----:B------:R-:W4:Y:S01]  /*13b0*/  LDCU UR4, c[0x0][0x38c] ;  /* 0x00007180ff0477ac */ /* 0x000f220008000800 */
[----:B------:R-:W-:Y:S02]  /*13c0*/  ISETP.EQ.OR P4, PT, R2, RZ, P5 ;  /* 0x000000ff0200720c */ /* 0x000fe40002f82670 */
[----:B------:R-:W-:Y:S01]  /*13d0*/  PLOP3.LUT P0, PT, P0, PT, PT, 0x8, 0x80 ;  /* 0x000000000080781c */ /* 0x000fe2000070e170 */
[----:B------:R-:W3:Y:S01]  /*13e0*/  LDCU UR41, c[0x0][0x390] ;  /* 0x00007200ff2977ac */ /* 0x000ee20008000800 */
[----:B------:R-:W2:Y:S01]  /*13f0*/  LDC R0, c[0x0][0x374] ;  /* 0x0000dd00ff007b82 */ /* 0x000ea20000000800 */
[----:B------:R-:W2:Y:S01]  /*1400*/  LDCU.64 UR42, c[0x0][0x348] ;  /* 0x00006900ff2a77ac */ /* 0x000ea20008000a00 */
[----:B------:R-:W-:Y:S01]  /*1410*/  UMOV UR39, 0x1 ;  /* 0x0000000100277882 */ /* 0x000fe20000000000 */
[----:B------:R-:W-:Y:S01]  /*1420*/  UMOV UR38, URZ ;  /* 0x000000ff00267c82 */ /* 0x000fe20008000000 */
[----:B-1----:R-:W-:Y:S01]  /*1430*/  UIADD3 UR6, UPT, UPT, UR6, 0x1f, URZ ;  /* 0x0000001f06067890 */ /* 0x002fe2000fffe0ff */
[----:B------:R-:W-:Y:S01]  /*1440*/  UMOV UR28, URZ ;  /* 0x000000ff001c7c82 */ /* 0x000fe20008000000 */
[----:B------:R-:W-:-:S02]  /*1450*/  UMOV UR31, URZ ;  /* 0x000000ff001f7c82 */ /* 0x000fc40008000000 */
[----:B------:R-:W-:-:S04]  /*1460*/  USHF.R.S32.HI UR5, URZ, 0x1f, UR6 ;  /* 0x0000001fff057899 */ /* 0x000fc80008011406 */
[----:B------:R-:W-:-:S04]  /*1470*/  ULEA.HI UR5, UR5, UR6, URZ, 0x5 ;  /* 0x0000000605057291 */ /* 0x000fc8000f8f28ff */
[----:B------:R-:W-:-:S04]  /*1480*/  USHF.R.S32.HI UR5, URZ, 0x5, UR5 ;  /* 0x00000005ff057899 */ /* 0x000fc80008011405 */
[----:B----4-:R-:W-:-:S04]  /*1490*/  UIMAD UR4, UR5, UR4, URZ ;  /* 0x00000004050472a4 */ /* 0x010fc8000f8e02ff */
[----:B---3--:R-:W-:-:S04]  /*14a0*/  UIMAD UR41, UR4, UR41, URZ ;  /* 0x00000029042972a4 */ /* 0x008fc8000f8e02ff */
[----:B------:R-:W-:Y:S02]  /*14b0*/  UISETP.NE.AND UP1, UPT, UR41, URZ, UPT ;  /* 0x000000ff2900728c */ /* 0x000fe4000bf25270 */
[----:B------:R-:W-:-:S04]  /*14c0*/  UISETP.LT.U32.AND UP0, UPT, UR41, 0xc, UPT ;  /* 0x0000000c2900788c */ /* 0x000fc8000bf01070 */
[----:B------:R-:W-:-:S04]  /*14d0*/  USEL UR40, UR41, 0xc, UP0 ;  /* 0x0000000c29287887 */ /* 0x000fc80008000000 */
[----:B------:R-:W-:Y:S02]  /*14e0*/  UIADD3 UR23, UPT, UPT, UR40, -0x1, URZ ;  /* 0xffffffff28177890 */ /* 0x000fe4000fffe0ff */
[----:B------:R-:W-:Y:S02]  /*14f0*/  @!UP1 UIADD3 UR23, UPT, UPT, UR40, URZ, URZ ;  /* 0x000000ff28179290 */ /* 0x000fe4000fffe0ff */
[----:B------:R-:W-:Y:S02]  /*1500*/  UIADD3 UR40, UPT, UPT, UR41, -UR40, URZ ;  /* 0x8000002829287290 */ /* 0x000fe4000fffe0ff */
[----:B--2---:R-:W-:-:S12]  /*1510*/  UIADD3 UR23, UPT, UPT, UR23, 0x1, URZ ;  /* 0x0000000117177890 */ /* 0x004fd8000fffe0ff */
.L_x_33:
[----:B------:R-:W1:Y:S01]  /*1520*/  S2UR UR22, SR_CgaCtaId ;  /* 0x00000000001679c3 */ /* 0x000e620000008800 */
[----:B------:R-:W-:Y:S01]  /*1530*/  UMOV UR4, 0x400 ;  /* 0x0000040000047882 */ /* 0x000fe20000000000 */
[----:B------:R-:W-:Y:S01]  /*1540*/  IMAD.U32 R2, RZ, RZ, UR39 ;  /* 0x00000027ff027e24 */ /* 0x000fe2000f8e00ff */
[----:B------:R-:W-:Y:S01]  /*1550*/  UISETP.NE.AND UP0, UPT, UR41, URZ, UPT ;  /* 0x000000ff2900728c */ /* 0x000fe2000bf05270 */
[----:B------:R-:W-:Y:S01]  /*1560*/  R2UR UR34, R14 ;  /* 0x000000000e2272ca */ /* 0x000fe200000e0000 */
[----:B------:R-:W-:Y:S01]  /*1570*/  IMAD.SHL.U32 R17, R17, 0x80, RZ ;  /* 0x0000008011117824 */ /* 0x000fe200078e00ff */
[----:B------:R-:W-:Y:S01]  /*1580*/  UMOV UR30, URZ ;  /* 0x000000ff001e7c82 */ /* 0x000fe20008000000 */
[----:B------:R-:W-:Y:S01]  /*1590*/  SHF.L.U32 R2, R2, 0x1f, RZ ;  /* 0x0000001f02027819 */ /* 0x000fe200000006ff */
[----:B------:R-:W-:Y:S01]  /*15a0*/  UMOV UR37, URZ ;  /* 0x000000ff00257c82 */ /* 0x000fe20008000000 */
[----:B------:R-:W-:-:S08]  /*15b0*/  UMOV UR36, URZ ;  /* 0x000000ff00247c82 */ /* 0x000fd00008000000 */
[----:B------:R-:W-:Y:S02]  /*15c0*/  USHF.L.U32 UR34, UR34, 0x7, URZ ;  /* 0x0000000722227899 */ /* 0x000fe400080006ff */
[----:B-1----:R-:W-:-:S04]  /*15d0*/  ULEA UR22, UR22, UR4, 0x18 ;  /* 0x0000000416167291 */ /* 0x002fc8000f8ec0ff */
[----:B------:R-:W-:-:S09]  /*15e0*/  ULEA UR4, UR38, UR22, 0x3 ;  /* 0x0000001626047291 */ /* 0x000fd2000f8e18ff */
[----:B----4-:R1:W2:Y:S01]  /*15f0*/  SYNCS.PHASECHK.TRANS64.TRYWAIT P2, [UR4+0x60], R2 ;  /* 0x00006002ff0075a7 */ /* 0x0102a20008041104 */
[----:B---3--:R-:W-:Y:S05]  /*1600*/  BRA.U !UP0, `(.L_x_18) ;  /* 0x0000000508847547 */ /* 0x008fea000b800000 */
[----:B------:R-:W3:Y:S01]  /*1610*/  LDC.64 R8, c[0x0][0x480] ;  /* 0x00012000ff087b82 */ /* 0x000ee20000000a00 */
[----:B------:R-:W4:Y:S01]  /*1620*/  LDCU UR24, c[0x0][0x390] ;  /* 0x00007200ff1877ac */ /* 0x000f220008000800 */
[----:B------:R-:W2:Y:S06]  /*1630*/  LDCU UR25, c[0x0][0x38c] ;  /* 0x00007180ff1977ac */ /* 0x000eac0008000800 */
[----:B------:R-:W4:Y:S01]  /*1640*/  LDC.64 R6, c[0x0][0x488] ;  /* 0x00012200ff067b82 */ /* 0x000f220000000a00 */
[----:B------:R-:W2:Y:S01]  /*1650*/  LDCU.64 UR14, c[0x0][0x4b8] ;  /* 0x00009700ff0e77ac */ /* 0x000ea20008000a00 */
[----:B------:R-:W-:-:S02]  /*1660*/  UIADD3 UR31, UPT, UPT, UR23, UR28, URZ ;  /* 0x0000001c171f7290 */ /* 0x000fc4000fffe0ff */
[----:B------:R-:W-:-:S04]  /*1670*/  UIADD3 UR10, UPT, UPT, UR34, 0x40, URZ ;  /* 0x00000040220a7890 */ /* 0x000fc8000fffe0ff */
[----:B-1----:R-:W1:Y:S01]  /*1680*/  LDC.64 R2, c[0x0][0x490] ;  /* 0x00012400ff027b82 */ /* 0x002e620000000a00 */
[----:B------:R-:W-:Y:S01]  /*1690*/  UMOV UR30, URZ ;  /* 0x000000ff001e7c82 */ /* 0x000fe20008000000 */
[----:B------:R-:W-:Y:S01]  /*16a0*/  UMOV UR26, UR38 ;  /* 0x00000026001a7c82 */ /* 0x000fe20008000000 */
[----:B------:R-:W-:Y:S01]  /*16b0*/  UMOV UR36, URZ ;  /* 0x000000ff00247c82 */ /* 0x000fe20008000000 */
[----:B------:R-:W-:Y:S01]  /*16c0*/  UMOV UR37, URZ ;  /* 0x000000ff00257c82 */ /* 0x000fe20008000000 */
[----:B---3--:R-:W-:Y:S01]  /*16d0*/  IMAD.HI.U32 R9, R17, R9, RZ ;  /* 0x0000000911097227 */ /* 0x008fe200078e00ff */
[----:B------:R-:W-:Y:S02]  /*16e0*/  ISETP.NE.AND P1, PT, R8, 0x1, PT ;  /* 0x000000010800780c */ /* 0x000fe40003f25270 */
[----:B------:R-:W3:Y:S02]  /*16f0*/  LDC.64 R4, c[0x0][0x4b0] ;  /* 0x00012c00ff047b82 */ /* 0x000ee40000000a00 */
[----:B----4-:R-:W-:-:S04]  /*1700*/  SHF.R.U32.HI R6, RZ, R6, R9 ;  /* 0x00000006ff067219 */ /* 0x010fc80000011609 */
[----:B------:R-:W-:Y:S02]  /*1710*/  SEL R6, R17, R6, !P1 ;  /* 0x0000000611067207 */ /* 0x000fe40004800000 */
[----:B------:R-:W-:Y:S02]  /*1720*/  ISETP.NE.AND P1, PT, R7, 0x1, PT ;  /* 0x000000010700780c */ /* 0x000fe40003f25270 */
[C---:B------:R-:W-:Y:S01]  /*1730*/  R2UR UR4, R6.reuse ;  /* 0x00000000060472ca */ /* 0x040fe200000e0000 */
[----:B-1----:R-:W-:-:S04]  /*1740*/  IMAD.HI.U32 R2, R6, R2, RZ ;  /* 0x0000000206027227 */ /* 0x002fc800078e00ff */
[----:B------:R-:W-:Y:S01]  /*1750*/  IMAD.MOV R14, RZ, RZ, -R6 ;  /* 0x000000ffff0e7224 */ /* 0x000fe200078e0a06 */
[----:B------:R-:W-:-:S03]  /*1760*/  SHF.R.U32.HI R2, RZ, R3, R2 ;  /* 0x00000003ff027219 */ /* 0x000fc60000011602 */
[----:B------:R-:W-:Y:S01]  /*1770*/  IMAD R14, R8, R14, R17 ;  /* 0x0000000e080e7224 */ /* 0x000fe200078e0211 */
[----:B------:R-:W-:Y:S01]  /*1780*/  R2UR UR21, R2 ;  /* 0x00000000021572ca */ /* 0x000fe200000e0000 */
[----:B------:R-:W-:Y:S01]  /*1790*/  VOTEU.ANY UP0, P1 ;  /* 0x0000000000ff7886 */ /* 0x000fe20000800100 */
[----:B------:R-:W1:Y:S01]  /*17a0*/  LDC.64 R2, c[0x0][0x4d0] ;  /* 0x00013400ff027b82 */ /* 0x000e620000000a00 */
[----:B---3--:R-:W-:Y:S02]  /*17b0*/  R2UR UR8, R4 ;  /* 0x00000000040872ca */ /* 0x008fe400000e0000 */
[----:B------:R-:W-:Y:S02]  /*17c0*/  R2UR UR9, R14 ;  /* 0x000000000e0972ca */ /* 0x000fe400000e0000 */
[----:B------:R-:W-:-:S06]  /*17d0*/  R2UR UR6, R5 ;  /* 0x00000000050672ca */ /* 0x000fcc00000e0000 */
[----:B------:R-:W-:Y:S01]  /*17e0*/  USEL UR21, UR4, UR21, !UP0 ;  /* 0x0000001504157287 */ /* 0x000fe2000c000000 */
[----:B------:R-:W3:Y:S05]  /*17f0*/  LDCU.64 UR4, c[0x0][0x4d8] ;  /* 0x00009b00ff0477ac */ /* 0x000eea0008000a00 */
[----:B------:R-:W-:-:S04]  /*1800*/  IMAD R9, RZ, RZ, -UR21 ;  /* 0x80000015ff097e24 */ /* 0x000fc8000f8e02ff */
[----:B------:R-:W-:Y:S01]  /*1810*/  IMAD R9, R7, R9, R6 ;  /* 0x0000000907097224 */ /* 0x000fe200078e0206 */
[----:B-1----:R-:W-:-:S04]  /*1820*/  R2UR UR19, R2 ;  /* 0x00000000021372ca */ /* 0x002fc800000e0000 */
[----:B------:R-:W-:Y:S02]  /*1830*/  R2UR UR7, R9 ;  /* 0x00000000090772ca */ /* 0x000fe400000e0000 */
[----:B------:R-:W-:-:S07]  /*1840*/  R2UR UR20, R3 ;  /* 0x00000000031472ca */ /* 0x000fce00000e0000 */
[----:B------:R-:W-:-:S06]  /*1850*/  UIMAD UR19, UR9, UR8, UR19 ;  /* 0x00000008091372a4 */ /* 0x000fcc000f8e0213 */
[----:B--23--:R-:W-:-:S12]  /*1860*/  UIMAD UR20, UR7, UR6, UR20 ;  /* 0x00000006071472a4 */ /* 0x00cfd8000f8e0214 */
.L_x_23:
[----:B--2---:R-:W-:Y:S01]  /*1870*/  @!P5 MOV R3, 0x4000 ;  /* 0x000040000003d802 */ /* 0x004fe20000000f00 */
[----:B------:R-:W-:Y:S01]  /*1880*/  ULEA UR17, UR26, UR22, 0x3 ;  /* 0x000000161a117291 */ /* 0x000fe2000f8e18ff */
[----:B----4-:R-:W-:Y:S11]  /*1890*/  @P2 BRA `(.L_x_19) ;  /* 0x0000000000102947 */ /* 0x010ff60003800000 */
[----:B------:R-:W-:Y:S04]  /*18a0*/  MOV R4, UR39 ;  /* 0x0000002700047c02 */ /* 0x000fe80008000f00 */
[----:B------:R-:W-:Y:S04]  /*18b0*/  SHF.L.U32 R4, R4, 0x1f, RZ ;  /* 0x0000001f04047819 */ /* 0x000fe800000006ff */
[----:B------:R-:W1:Y:S02]  /*18c0*/  SYNCS.PHASECHK.TRANS64.TRYWAIT P1, [UR17+0x60], R4 ;  /* 0x00006004ff0075a7 */ /* 0x000e640008021111 */
[----:B-1----:R-:W-:Y:S05]  /*18d0*/  @!P1 BRA `(.L_x_20) ;  /* 0x0000007c00209947 */ /* 0x002fea0003800000 */
.L_x_19:
[----:B------:R2:W-:Y:S01]  /*18e0*/  @!P5 SYNCS.ARRIVE.TRANS64 RZ, [UR17], R3 ;  /* 0x00000003ffffd9a7 */ /* 0x0005e20008000011 */
[----:B------:R-:W-:Y:S04]  /*18f0*/  BSSY.RECONVERGENT B0, `(.L_x_21) ;  /* 0x0000003000007945 */ /* 0x000fe80003800200 */
[----:B------:R-:W-:Y:S05]  /*1900*/  @P4 BRA `(.L_x_22) ;  /* 0x0000000000044947 */ /* 0x000fea0003800000 */
[----:B------:R-:W-:Y:S05]  /*1910*/  BPT.TRAP 0x1 ;  /* 0x000000040000795c */ /* 0x000fea0000300000 */
.L_x_22:
[----:B------:R-:W-:Y:S05]  /*1920*/  BSYNC.RECONVERGENT B0 ;  /* 0x0000000000007941 */ /* 0x000fea0003800200 */
.L_x_21:
[----:B------:R-:W-:Y:S02]  /*1930*/  UIADD3 UR38, UPT, UPT, UR26, 0x1, URZ ;  /* 0x000000011a267890 */ /* 0x000fe4000fffe0ff */
[----:B------:R-:W-:Y:S02]  /*1940*/  UIMAD UR7, UR36, UR14, UR4 ;  /* 0x0000000e240772a4 */ /* 0x000fe4000f8e0204 */
[----:B------:R-:W-:Y:S02]  /*1950*/  UISETP.NE.AND UP0, UPT, UR38, 0xc, UPT ;  /* 0x0000000c2600788c */ /* 0x000fe4000bf05270 */
[----:B------:R-:W-:Y:S02]  /*1960*/  UIMAD UR6, UR37, UR15, UR5 ;  /* 0x0000000f250672a4 */ /* 0x000fe4000f8e0205 */
[----:B------:R-:W-:Y:S02]  /*1970*/  USEL UR8, URZ, 0x1, UP0 ;  /* 0x00000001ff087887 */ /* 0x000fe40008000000 */
[----:B------:R-:W-:Y:S02]  /*1980*/  USEL UR38, UR38, URZ, UP0 ;  /* 0x000000ff26267287 */ /* 0x000fe40008000000 */
[----:B------:R-:W-:Y:S02]  /*1990*/  ULOP3.LUT UR39, UR39, UR8, URZ, 0x3c, !UPT ;  /* 0x0000000827277292 */ /* 0x000fe4000f8e3cff */
[----:B------:R-:W-:Y:S02]  /*19a0*/  ULEA UR8, UR38, UR22, 0x3 ;  /* 0x0000001626087291 */ /* 0x000fe4000f8e18ff */
[----:B------:R-:W-:Y:S02]  /*19b0*/  UIADD3 UR48, UP1, UPT, UR42, 0x80, URZ ;  /* 0x000000802a307890 */ /* 0x000fe4000ff3e0ff */
[----:B------:R-:W-:Y:S01]  /*19c0*/  UPRMT UR29, UR7, 0x40, UR6 ;  /* 0x00000040071d7896 */ /* 0x000fe20008000006 */
[----:B-1----:R-:W-:Y:S01]  /*19d0*/  MOV R2, UR39 ;  /* 0x0000002700027c02 */ /* 0x002fe20008000f00 */
[----:B------:R-:W-:Y:S02]  /*19e0*/  USHF.L.U32 UR18, UR30, 0x5, URZ ;  /* 0x000000051e127899 */ /* 0x000fe400080006ff */
[----:B------:R-:W-:Y:S01]  /*19f0*/  UIADD3.X UR49, UPT, UPT, URZ, UR43, URZ, UP1, !UPT ;  /* 0x0000002bff317290 */ /* 0x000fe20008ffe4ff */
[----:B------:R-:W-:Y:S01]  /*1a00*/  SHF.L.U32 R2, R2, 0x1f, RZ ;  /* 0x0000001f02027819 */ /* 0x000fe200000006ff */
[----:B------:R-:W-:Y:S02]  /*1a10*/  UPRMT UR50, UR29, 0x5410, URZ ;  /* 0x000054101d327896 */ /* 0x000fe400080000ff */
[----:B------:R-:W-:Y:S01]  /*1a20*/  UIADD3 UR46, UP0, UPT, UR42, 0x180, URZ ;  /* 0x000001802a2e7890 */ /* 0x000fe2000ff1e0ff */
[----:B------:R3:W4:Y:S01]  /*1a30*/  SYNCS.PHASECHK.TRANS64.TRYWAIT P2, [UR8+0x60], R2 ;  /* 0x00006002ff0075a7 */ /* 0x0007220008041108 */
[----:B------:R-:W-:Y:S02]  /*1a40*/  ULEA UR8, UR26, UR22, 0xd ;  /* 0x000000161a087291 */ /* 0x000fe4000f8e68ff */
[----:B------:R-:W-:Y:S02]  /*1a50*/  UIADD3.X UR47, UPT, UPT, URZ, UR43, URZ, UP0, !UPT ;  /* 0x0000002bff2f7290 */ /* 0x000fe400087fe4ff */
[----:B------:R-:W-:Y:S02]  /*1a60*/  UIADD3 UR16, UPT, UPT, UR8, 0x8400, URZ ;  /* 0x0000840008107890 */ /* 0x000fe4000fffe0ff */
[----:B------:R-:W-:Y:S02]  /*1a70*/  UIADD3 UR32, UPT, UPT, UR8, 0x20400, URZ ;  /* 0x0002040008207890 */ /* 0x000fe4000fffe0ff */
[----:B------:R-:W-:Y:S02]  /*1a80*/  UIADD3 UR27, UPT, UPT, UR36, 0x1, URZ ;  /* 0x00000001241b7890 */ /* 0x000fe4000fffe0ff */
[----:B------:R-:W-:Y:S02]  /*1a90*/  UIADD3 UR8, UPT, UPT, UR8, 0x21400, URZ ;  /* 0x0002140008087890 */ /* 0x000fe4000fffe0ff */
[----:B------:R-:W-:Y:S01]  /*1aa0*/  UISETP.NE.AND UP2, UPT, UR27, UR25, UPT ;  /* 0x000000191b00728c */ /* 0x000fe2000bf45270 */
[----:B------:R-:W-:Y:S01]  /*1ab0*/  UTMALDG.4D.IM2COL [UR16], [UR48], UR50 ;  /* 0x00000010300073b4 */ /* 0x000fe20008058032 */
[----:B------:R-:W-:Y:S02]  /*1ac0*/  UIADD3 UR26, UPT, UPT, UR37, 0x1, URZ ;  /* 0x00000001251a7890 */ /* 0x000fe4000fffe0ff */
[----:B------:R-:W-:Y:S02]  /*1ad0*/  UIADD3 UR28, UPT, UPT, UR28, 0x1, URZ ;  /* 0x000000011c1c7890 */ /* 0x000fe4000fffe0ff */
[----:B------:R-:W-:Y:S01]  /*1ae0*/  UIADD3 UR29, UPT, UPT, UR30, 0x1, URZ ;  /* 0x000000011e1d7890 */ /* 0x000fe2000fffe0ff */
[----:B------:R-:W-:Y:S01]  /*1af0*/  UMOV UR44, 0x0 ;  /* 0x00000000002c7882 */ /* 0x000fe20000000000 */
[----:B------:R-:W-:Y:S01]  /*1b00*/  UMOV UR45, 0x10000000 ;  /* 0x10000000002d7882 */ /* 0x000fe20000000000 */
[----:B------:R-:W-:Y:S02]  /*1b10*/  UMOV UR33, UR17 ;  /* 0x0000001100217c82 */ /* 0x000fe40008000000 */
[----:B------:R-:W-:Y:S01]  /*1b20*/  @UP2 UIADD3 UR26, UPT, UPT, UR37, URZ, URZ ;  /* 0x000000ff251a2290 */ /* 0x000fe2000fffe0ff */
[----:B------:R-:W-:Y:S01]  /*1b30*/  UMOV UR35, UR18 ;  /* 0x0000001200237c82 */ /* 0x000fe20008000000 */
[----:B------:R-:W-:Y:S01]  /*1b40*/  UMOV UR12, UR36 ;  /* 0x00000024000c7c82 */ /* 0x000fe20008000000 */
[----:B------:R1:W-:Y:S01]  /*1b50*/  UTMALDG.4D [UR32], [UR46], desc[UR44] ;  /* 0x00002c202e0075b4 */ /* 0x0003e20008019000 */
[----:B------:R-:W-:Y:S01]  /*1b60*/  UISETP.NE.AND UP0, UPT, UR26, UR24, UPT ;  /* 0x000000181a00728c */ /* 0x000fe2000bf05270 */
[----:B------:R-:W-:Y:S01]  /*1b70*/  UMOV UR13, UR37 ;  /* 0x00000025000d7c82 */ /* 0x000fe20008000000 */
[----:B------:R-:W-:Y:S01]  /*1b80*/  UMOV UR9, UR17 ;  /* 0x0000001100097c82 */ /* 0x000fe20008000000 */
[----:B------:R-:W-:Y:S02]  /*1b90*/  UMOV UR11, UR18 ;  /* 0x00000012000b7c82 */ /* 0x000fe40008000000 */
[----:B------:R3:W-:Y:S06]  /*1ba0*/  UTMALDG.4D [UR8], [UR46], desc[UR44] ;  /* 0x00002c082e0075b4 */ /* 0x0007ec0008019000 */
[----:B------:R-:W-:Y:S07]  /*1bb0*/  @UP0 UIADD3 UR29, UPT, UPT, UR30, URZ, URZ ;  /* 0x000000ff1e1d0290 */ /* 0x000fee000fffe0ff */
[----:B------:R-:W-:Y:S01]  /*1bc0*/  UMOV UR30, UR29 ;  /* 0x0000001d001e7c82 */ /* 0x000fe20008000000 */
[----:B-1----:R-:W-:Y:S02]  /*1bd0*/  USEL UR37, UR26, URZ, UP0 ;  /* 0x000000ff1a257287 */ /* 0x002fe40008000000 */
[----:B------:R-:W-:Y:S02]  /*1be0*/  UISETP.NE.AND UP0, UPT, UR28, UR31, UPT ;  /* 0x0000001f1c00728c */ /* 0x000fe4000bf05270 */
[----:B------:R-:W-:Y:S01]  /*1bf0*/  USEL UR36, UR27, URZ, UP2 ;  /* 0x000000ff1b247287 */ /* 0x000fe20009000000 */
[----:B------:R-:W-:Y:S06]  /*1c00*/  UMOV UR26, UR38 ;  /* 0x00000026001a7c82 */ /* 0x000fec0008000000 */
[----:B---3--:R-:W-:Y:S05]  /*1c10*/  BRA.U UP0, `(.L_x_23) ;  /* 0xfffffffd00147547 */ /* 0x008fea000b83ffff */
.L_x_18:
[----:B------:R-:W-:Y:S01]  /*1c20*/  ULEA UR4, UR38, UR22, 0x3 ;  /* 0x0000001626047291 */ /* 0x000fe2000f8e18ff */
[----:B-1----:R-:W-:Y:S01]  /*1c30*/  MOV R2, UR39 ;  /* 0x0000002700027c02 */ /* 0x002fe20008000f00 */
[----:B------:R-:W-:Y:S01]  /*1c40*/  @!P0 SYNCS.ARRIVE.TRANS64.A1T0 RZ, [UR22+0x108], RZ ;  /* 0x000108ffffff89a7 */ /* 0x000fe20008100016 */
[----:B------:R-:W-:Y:S02]  /*1c50*/  UISETP.GE.AND UP0, UPT, UR40, 0x1, UPT ;  /* 0x000000012800788c */ /* 0x000fe4000bf06270 */
[----:B------:R-:W-:-:S04]  /*1c60*/  SHF.L.U32 R2, R2, 0x1f, RZ ;  /* 0x0000001f02027819 */ /* 0x000fc800000006ff */
[----:B------:R1:W3:Y:S03]  /*1c70*/  SYNCS.PHASECHK.TRANS64.TRYWAIT P1, [UR4+0x60], R2 ;  /* 0x00006002ff0075a7 */ /* 0x0002e60008021104 */
[----:B------:R-:W-:Y:S05]  /*1c80*/  BRA.U !UP0, `(.L_x_24) ;  /* 0x00000005088c7547 */ /* 0x000fea000b800000 */
[----:B------:R-:W4:Y:S01]  /*1c90*/  LDC.64 R8, c[0x0][0x480] ;  /* 0x00012000ff087b82 */ /* 0x000f220000000a00 */
[----:B------:R-:W3:Y:S01]  /*1ca0*/  LDCU UR33, c[0x0][0x390] ;  /* 0x00007200ff2177ac */ /* 0x000ee20008000800 */
[----:B------:R-:W3:Y:S06]  /*1cb0*/  LDCU UR35, c[0x0][0x38c] ;  /* 0x00007180ff2377ac */ /* 0x000eec0008000800 */
[----:B------:R-:W4:Y:S01]  /*1cc0*/  LDC.64 R6, c[0x0][0x488] ;  /* 0x00012200ff067b82 */ /* 0x000f220000000a00 */
[----:B------:R-:W3:Y:S01]  /*1cd0*/  LDCU.64 UR14, c[0x0][0x4b8] ;  /* 0x00009700ff0e77ac */ /* 0x000ee20008000a00 */
[----:B------:R-:W-:-:S02]  /*1ce0*/  UIADD3 UR31, UPT, UPT, UR40, UR31, URZ ;  /* 0x0000001f281f7290 */ /* 0x000fc4000fffe0ff */
[----:B------:R-:W-:-:S04]  /*1cf0*/  UIADD3 UR10, UPT, UPT, UR34, 0x40, URZ ;  /* 0x00000040220a7890 */ /* 0x000fc8000fffe0ff */
[----:B-12---:R-:W1:Y:S01]  /*1d00*/  LDC.64 R2, c[0x0][0x490] ;  /* 0x00012400ff027b82 */ /* 0x006e620000000a00 */
[----:B------:R-:W-:Y:S01]  /*1d10*/  UMOV UR46, UR40 ;  /* 0x00000028002e7c82 */ /* 0x000fe20008000000 */
[----:B------:R-:W-:Y:S01]  /*1d20*/  UMOV UR24, UR38 ;  /* 0x0000002600187c82 */ /* 0x000fe20008000000 */
[----:B----4-:R-:W-:Y:S01]  /*1d30*/  IMAD.HI.U32 R9, R17, R9, RZ ;  /* 0x0000000911097227 */ /* 0x010fe200078e00ff */
[----:B------:R-:W-:-:S04]  /*1d40*/  ISETP.NE.AND P0, PT, R8, 0x1, PT ;  /* 0x000000010800780c */ /* 0x000fc80003f05270 */
[----:B------:R-:W2:Y:S01]  /*1d50*/  LDC.64 R4, c[0x0][0x4b0] ;  /* 0x00012c00ff047b82 */ /* 0x000ea20000000a00 */
[----:B------:R-:W-:-:S04]  /*1d60*/  SHF.R.U32.HI R6, RZ, R6, R9 ;  /* 0x00000006ff067219 */ /* 0x000fc80000011609 */
        /* <DEDUP_REMOVED lines=10> */
[----:B--2---:R-:W-:Y:S02]  /*1e10*/  R2UR UR8, R4 ;  /* 0x00000000040872ca */ /* 0x004fe400000e0000 */
[----:B------:R-:W-:Y:S02]  /*1e20*/  R2UR UR9, R9 ;  /* 0x00000000090972ca */ /* 0x000fe400000e0000 */
[----:B------:R-:W-:-:S06]  /*1e30*/  R2UR UR6, R5 ;  /* 0x00000000050672ca */ /* 0x000fcc00000e0000 */
[----:B------:R-:W-:Y:S01]  /*1e40*/  USEL UR29, UR4, UR29, !UP0 ;  /* 0x0000001d041d7287 */ /* 0x000fe2000c000000 */
[----:B------:R-:W2:Y:S05]  /*1e50*/  LDCU.64 UR4, c[0x0][0x4d8] ;  /* 0x00009b00ff0477ac */ /* 0x000eaa0008000a00 */
[----:B------:R-:W-:-:S04]  /*1e60*/  IMAD R14, RZ, RZ, -UR29 ;  /* 0x8000001dff0e7e24 */ /* 0x000fc8000f8e02ff */
[----:B------:R-:W-:Y:S01]  /*1e70*/  IMAD R14, R7, R14, R6 ;  /* 0x0000000e070e7224 */ /* 0x000fe200078e0206 */
[----:B-1----:R-:W-:-:S04]  /*1e80*/  R2UR UR27, R2 ;  /* 0x00000000021b72ca */ /* 0x002fc800000e0000 */
[----:B------:R-:W-:Y:S02]  /*1e90*/  R2UR UR7, R14 ;  /* 0x000000000e0772ca */ /* 0x000fe400000e0000 */
[----:B------:R-:W-:-:S07]  /*1ea0*/  R2UR UR28, R3 ;  /* 0x00000000031c72ca */ /* 0x000fce00000e0000 */
[----:B------:R-:W-:-:S06]  /*1eb0*/  UIMAD UR27, UR9, UR8, UR27 ;  /* 0x00000008091b72a4 */ /* 0x000fcc000f8e021b */
[----:B--23--:R-:W-:-:S12]  /*1ec0*/  UIMAD UR28, UR7, UR6, UR28 ;  /* 0x00000006071c72a4 */ /* 0x00cfd8000f8e021c */
.L_x_29:
[----:B--2---:R-:W-:Y:S01]  /*1ed0*/  @!P5 MOV R3, 0x4000 ;  /* 0x000040000003d802 */ /* 0x004fe20000000f00 */
[----:B------:R-:W-:Y:S01]  /*1ee0*/  ULEA UR25, UR24, UR22, 0x3 ;  /* 0x0000001618197291 */ /* 0x000fe2000f8e18ff */
[----:B---3--:R-:W-:Y:S11]  /*1ef0*/  @P1 BRA `(.L_x_25) ;  /* 0x0000000000101947 */ /* 0x008ff60003800000 */
[----:B------:R-:W-:Y:S04]  /*1f00*/  MOV R4, UR39 ;  /* 0x0000002700047c02 */ /* 0x000fe80008000f00 */
[----:B------:R-:W-:Y:S04]  /*1f10*/  SHF.L.U32 R4, R4, 0x1f, RZ ;  /* 0x0000001f04047819 */ /* 0x000fe800000006ff */
[----:B------:R-:W1:Y:S02]  /*1f20*/  SYNCS.PHASECHK.TRANS64.TRYWAIT P0, [UR25+0x60], R4 ;  /* 0x00006004ff0075a7 */ /* 0x000e640008001119 */
[----:B-1----:R-:W-:Y:S05]  /*1f30*/  @!P0 BRA `(.L_x_26) ;  /* 0x0000007400a08947 */ /* 0x002fea0003800000 */
.L_x_25:
[----:B------:R2:W-:Y:S01]  /*1f40*/  @!P5 SYNCS.ARRIVE.TRANS64 RZ, [UR25], R3 ;  /* 0x00000003ffffd9a7 */ /* 0x0005e20008000019 */
[----:B------:R-:W-:Y:S04]  /*1f50*/  BSSY.RECONVERGENT B0, `(.L_x_27) ;  /* 0x0000003000007945 */ /* 0x000fe80003800200 */
[----:B------:R-:W-:Y:S05]  /*1f60*/  @P4 BRA `(.L_x_28) ;  /* 0x0000000000044947 */ /* 0x000fea0003800000 */
[----:B------:R-:W-:Y:S05]  /*1f70*/  BPT.TRAP 0x1 ;  /* 0x000000040000795c */ /* 0x000fea0000300000 */
.L_x_28:
[----:B------:R-:W-:Y:S05]  /*1f80*/  BSYNC.RECONVERGENT B0 ;  /* 0x0000000000007941 */ /* 0x000fea0003800200 */
.L_x_27:
        /* <DEDUP_REMOVED lines=15> */
[----:B------:R-:W-:Y:S01]  /*2080*/  UIADD3 UR45, UPT, UPT, UR36, 0x1, URZ ;  /* 0x00000001242d7890 */ /* 0x000fe2000fffe0ff */
[----:B------:R1:W3:Y:S01]  /*2090*/  SYNCS.PHASECHK.TRANS64.TRYWAIT P1, [UR8+0x60], R2 ;  /* 0x00006002ff0075a7 */ /* 0x0002e20008021108 */
[----:B------:R-:W-:Y:S02]  /*20a0*/  ULEA UR8, UR24, UR22, 0xd ;  /* 0x0000001618087291 */ /* 0x000fe4000f8e68ff */
[----:B------:R-:W-:Y:S02]  /*20b0*/  UIADD3 UR50, UP0, UPT, UR42, 0x180, URZ ;  /* 0x000001802a327890 */ /* 0x000fe4000ff1e0ff */
[----:B------:R-:W-:Y:S02]  /*20c0*/  UIADD3 UR24, UPT, UPT, UR8, 0x8400, URZ ;  /* 0x0000840008187890 */ /* 0x000fe4000fffe0ff */
[----:B------:R-:W-:Y:S02]  /*20d0*/  UISETP.NE.AND UP1, UPT, UR45, UR35, UPT ;  /* 0x000000232d00728c */ /* 0x000fe4000bf25270 */
[----:B------:R-:W-:Y:S02]  /*20e0*/  UIADD3.X UR51, UPT, UPT, URZ, UR43, URZ, UP0, !UPT ;  /* 0x0000002bff337290 */ /* 0x000fe400087fe4ff */
[----:B------:R-:W-:Y:S02]  /*20f0*/  UIADD3 UR16, UPT, UPT, UR8, 0x20400, URZ ;  /* 0x0002040008107890 */ /* 0x000fe4000fffe0ff */
[----:B------:R-:W-:Y:S01]  /*2100*/  UIADD3 UR8, UPT, UPT, UR8, 0x21400, URZ ;  /* 0x0002140008087890 */ /* 0x000fe2000fffe0ff */
[----:B------:R4:W-:Y:S01]  /*2110*/  UTMALDG.4D.IM2COL [UR24], [UR52], UR54 ;  /* 0x00000018340073b4 */ /* 0x0009e20008058036 */
[----:B------:R-:W-:Y:S02]  /*2120*/  UIADD3 UR44, UPT, UPT, UR37, 0x1, URZ ;  /* 0x00000001252c7890 */ /* 0x000fe4000fffe0ff */
[----:B------:R-:W-:Y:S02]  /*2130*/  UIADD3 UR47, UPT, UPT, UR30, 0x1, URZ ;  /* 0x000000011e2f7890 */ /* 0x000fe4000fffe0ff */
[----:B------:R-:W-:Y:S02]  /*2140*/  @UP1 UIADD3 UR44, UPT, UPT, UR37, URZ, URZ ;  /* 0x000000ff252c1290 */ /* 0x000fe4000fffe0ff */
[----:B------:R-:W-:Y:S02]  /*2150*/  UIADD3 UR55, UPT, UPT, UR46, -0x1, URZ ;  /* 0xffffffff2e377890 */ /* 0x000fe4000fffe0ff */
[----:B------:R-:W-:Y:S01]  /*2160*/  UISETP.NE.AND UP0, UPT, UR44, UR33, UPT ;  /* 0x000000212c00728c */ /* 0x000fe2000bf05270 */
[----:B------:R-:W-:Y:S01]  /*2170*/  UMOV UR48, 0x0 ;  /* 0x0000000000307882 */ /* 0x000fe20000000000 */
[----:B------:R-:W-:Y:S01]  /*2180*/  UMOV UR49, 0x10000000 ;  /* 0x1000000000317882 */ /* 0x000fe20000000000 */
[----:B------:R-:W-:Y:S01]  /*2190*/  UMOV UR17, UR25 ;  /* 0x0000001900117c82 */ /* 0x000fe20008000000 */
[----:B------:R-:W-:Y:S01]  /*21a0*/  UMOV UR18, UR34 ;  /* 0x0000002200127c82 */ /* 0x000fe20008000000 */
[----:B------:R-:W-:Y:S01]  /*21b0*/  UMOV UR20, UR36 ;  /* 0x0000002400147c82 */ /* 0x000fe20008000000 */
[----:B------:R-:W-:Y:S01]  /*21c0*/  UMOV UR21, UR37 ;  /* 0x0000002500157c82 */ /* 0x000fe20008000000 */
[----:B------:R-:W-:Y:S01]  /*21d0*/  UMOV UR19, UR26 ;  /* 0x0000001a00137c82 */ /* 0x000fe20008000000 */
[----:B------:R-:W-:Y:S01]  /*21e0*/  UMOV UR12, UR36 ;  /* 0x00000024000c7c82 */ /* 0x000fe20008000000 */
[----:B------:R1:W-:Y:S02]  /*21f0*/  UTMALDG.4D [UR16], [UR50], desc[UR48] ;  /* 0x00003010320075b4 */ /* 0x0003e40008019000 */
[----:B------:R-:W-:Y:S02]  /*2200*/  @UP0 UIADD3 UR47, UPT, UPT, UR30, URZ, URZ ;  /* 0x000000ff1e2f0290 */ /* 0x000fe4000fffe0ff */
[----:B------:R-:W-:Y:S01]  /*2210*/  USEL UR36, UR45, URZ, UP1 ;  /* 0x000000ff2d247287 */ /* 0x000fe20008800000 */
[----:B------:R-:W-:Y:S01]  /*2220*/  UMOV UR13, UR37 ;  /* 0x00000025000d7c82 */ /* 0x000fe20008000000 */
[----:B------:R-:W-:Y:S01]  /*2230*/  USEL UR37, UR44, URZ, UP0 ;  /* 0x000000ff2c257287 */ /* 0x000fe20008000000 */
[----:B------:R-:W-:Y:S01]  /*2240*/  UMOV UR9, UR25 ;  /* 0x0000001900097c82 */ /* 0x000fe20008000000 */
[----:B------:R-:W-:Y:S01]  /*2250*/  UMOV UR11, UR26 ;  /* 0x0000001a000b7c82 */ /* 0x000fe20008000000 */
[----:B------:R-:W-:Y:S01]  /*2260*/  UISETP.GT.U32.AND UP0, UPT, UR46, 0x1, UPT ;  /* 0x000000012e00788c */ /* 0x000fe2000bf04070 */
[----:B------:R1:W-:Y:S01]  /*2270*/  UTMALDG.4D [UR8], [UR50], desc[UR48] ;  /* 0x00003008320075b4 */ /* 0x0003e20008019000 */
[----:B------:R-:W-:Y:S01]  /*2280*/  UMOV UR30, UR47 ;  /* 0x0000002f001e7c82 */ /* 0x000fe20008000000 */
[----:B------:R-:W-:Y:S01]  /*2290*/  UMOV UR46, UR55 ;  /* 0x00000037002e7c82 */ /* 0x000fe20008000000 */
[----:B----4-:R-:W-:Y:S05]  /*22a0*/  UMOV UR24, UR38 ;  /* 0x0000002600187c82 */ /* 0x010fea0008000000 */
[----:B-1----:R-:W-:Y:S05]  /*22b0*/  BRA.U UP0, `(.L_x_29) ;  /* 0xfffffffd00047547 */ /* 0x002fea000b83ffff */
.L_x_24:
[----:B--2---:R-:W-:Y:S01]  /*22c0*/  SHF.L.U32 R3, R13, 0x1f, RZ ;  /* 0x0000001f0d037819 */ /* 0x004fe200000006ff */
[----:B------:R-:W-:-:S03]  /*22d0*/  NOP ;  /* 0x0000000000007918 */ /* 0x000fc60000000000 */
[----:B------:R-:W2:Y:S02]  /*22e0*/  SYNCS.PHASECHK.TRANS64.TRYWAIT P0, [UR22+0x110], R3 ;  /* 0x00011003ff0075a7 */ /* 0x000ea40008001116 */
[----:B--2---:R-:W-:Y:S05]  /*22f0*/  @!P0 BRA `(.L_x_30) ;  /* 0x0000007000c88947 */ /* 0x004fea0003800000 */
.L_x_135:
[----:B------:R-:W2:Y:S01]  /*2300*/  LDS.128 R4, [UR22+0x150] ;  /* 0x00015016ff047984 */ /* 0x000ea20008000c00 */
[----:B------:R-:W-:Y:S01]  /*2310*/  UIADD3 UR4, UPT, UPT, UR22, 0x118, URZ ;  /* 0x0000011816047890 */ /* 0x000fe2000fffe0ff */
[----:B------:R-:W-:Y:S01]  /*2320*/  ISETP.GE.AND P0, PT, R40, 0x1, PT ;  /* 0x000000012800780c */ /* 0x000fe20003f06270 */
[----:B------:R-:W-:Y:S01]  /*2330*/  @!PT LDS RZ, [RZ] ;  /* 0x00000000fffff984 */ /* 0x000fe20000000800 */
[----:B------:R-:W-:Y:S01]  /*2340*/  @!PT LDS RZ, [RZ] ;  /* 0x00000000fffff984 */ /* 0x000fe20000000800 */
[----:B------:R-:W-:Y:S01]  /*2350*/  @!PT LDS RZ, [RZ] ;  /* 0x00000000fffff984 */ /* 0x000fe20000000800 */
[----:B------:R-:W-:Y:S01]  /*2360*/  @!PT LDS RZ, [RZ] ;  /* 0x00000000fffff984 */ /* 0x000fe20000000800 */
[----:B------:R1:W-:Y:S06]  /*2370*/  MEMBAR.ALL.CTA ;  /* 0x0000000000007992 */ /* 0x0003ec0000008000 */
[----:B-1----:R-:W1:Y:S01]  /*2380*/  FENCE.VIEW.ASYNC.S ;  /* 0x00000000000073c6 */ /* 0x002e620000000000 */
[----:B------:R-:W-:-:S09]  /*2390*/  UPRMT UR4, URZ, 0x654, UR4 ;  /* 0x00000654ff047896 */ /* 0x000fd20008000004 */
[----:B-1----:R-:W-:Y:S01]  /*23a0*/  SYNCS.ARRIVE.TRANS64.RED.A1T0 RZ, [UR4], RZ ;  /* 0x000000ffffff79a7 */ /* 0x002fe20008100404 */
[----:B--2---:R-:W-:-:S13]  /*23b0*/  LOP3.LUT P3, RZ, R6, 0x1, RZ, 0xc0, !PT ;  /* 0x0000000106ff7812 */ /* 0x004fda000786c0ff */
[----:B------:R-:W-:Y:S02]  /*23c0*/  @P3 MOV R12, R4 ;  /* 0x00000004000c3202 */ /* 0x000fe40000000f00 */
[----:B------:R-:W-:Y:S01]  /*23d0*/  @P3 LOP3.LUT R11, R5, 0xffff, RZ, 0xc0, !PT ;  /* 0x0000ffff050b3812 */ /* 0x000fe200078ec0ff */
[----:B------:R-:W-:Y:S06]  /*23e0*/  @!P0 BRA `(.L_x_31) ;  /* 0x0000000000b88947 */ /* 0x000fec0003800000 */
[----:B------:R-:W1:Y:S01]  /*23f0*/  LDC.64 R4, c[0x0][0xb18] ;  /* 0x0002c600ff047b82 */ /* 0x000e620000000a00 */
[----:B----4-:R-:W-:-:S07]  /*2400*/  ISETP.NE.AND P2, PT, R40, 0x1, PT ;  /* 0x000000012800780c */ /* 0x010fce0003f45270 */
[----:B------:R-:W2:Y:S08]  /*2410*/  LDC.64 R6, c[0x0][0xb10] ;  /* 0x0002c400ff067b82 */ /* 0x000eb00000000a00 */
[----:B------:R-:W4:Y:S08]  /*2420*/  LDC R8, c[0x0][0xb20] ;  /* 0x0002c800ff087b82 */ /* 0x000f300000000800 */
[----:B------:R-:W3:Y:S01]  /*2430*/  LDC R9, c[0x0][0xb0c] ;  /* 0x0002c300ff097b82 */ /* 0x000ee20000000800 */
[----:B-1----:R-:W-:Y:S01]  /*2440*/  IMAD.HI.U32 R15, R0, R5, RZ ;  /* 0x00000005000f7227 */ /* 0x002fe200078e00ff */
[----:B------:R-:W-:-:S03]  /*2450*/  ISETP.NE.AND P0, PT, R4, 0x1, PT ;  /* 0x000000010400780c */ /* 0x000fc60003f05270 */
[----:B------:R-:W-:-:S03]  /*2460*/  IMAD.HI.U32 R5, R11, R5, RZ ;  /* 0x000000050b057227 */ /* 0x000fc600078e00ff */
[----:B------:R-:W1:Y:S01]  /*2470*/  LDC.64 R2, c[0x0][0xb28] ;  /* 0x0002ca00ff027b82 */ /* 0x000e620000000a00 */
[----:B--2---:R-:W-:-:S04]  /*2480*/  IMAD.HI.U32 R16, R10, R6, RZ ;  /* 0x000000060a107227 */ /* 0x004fc800078e00ff */
[----:B------:R-:W-:Y:S01]  /*2490*/  IMAD.HI.U32 R17, R12, R6, RZ ;  /* 0x000000060c117227 */ /* 0x000fe200078e00ff */
[----:B------:R-:W-:Y:S02]  /*24a0*/  SHF.R.U32.HI R16, RZ, R7, R16 ;  /* 0x00000007ff107219 */ /* 0x000fe40000011610 */
[-C--:B----4-:R-:W-:Y:S02]  /*24b0*/  SHF.R.U32.HI R15, RZ, R8.reuse, R15 ;  /* 0x00000008ff0f7219 */ /* 0x090fe4000001160f */
[----:B------:R-:W-:Y:S02]  /*24c0*/  SHF.R.U32.HI R5, RZ, R8, R5 ;  /* 0x00000008ff057219 */ /* 0x000fe40000011605 */
[----:B------:R-:W-:Y:S02]  /*24d0*/  SEL R15, R0, R15, !P0 ;  /* 0x0000000f000f7207 */ /* 0x000fe40004000000 */
[----:B------:R-:W-:Y:S02]  /*24e0*/  SHF.R.U32.HI R17, RZ, R7, R17 ;  /* 0x00000007ff117219 */ /* 0x000fe40000011611 */
[----:B---3--:R-:W-:-:S02]  /*24f0*/  ISETP.NE.AND P1, PT, R9, 0x1, PT ;  /* 0x000000010900780c */ /* 0x008fc40003f25270 */
[----:B------:R-:W-:Y:S02]  /*2500*/  SEL R5, R11, R5, !P0 ;  /* 0x000000050b057207 */ /* 0x000fe40004000000 */
[----:B------:R-:W-:Y:S02]  /*2510*/  SEL R16, R10, R16, !P1 ;  /* 0x000000100a107207 */ /* 0x000fe40004800000 */
[----:B------:R-:W-:Y:S01]  /*2520*/  SEL R17, R12, R17, !P1 ;  /* 0x000000110c117207 */ /* 0x000fe20004800000 */
[----:B-1----:R-:W-:-:S04]  /*2530*/  IMAD.HI.U32 R14, R15, R2, RZ ;  /* 0x000000020f0e7227 */ /* 0x002fc800078e00ff */
        /* <DEDUP_REMOVED lines=10> */
[----:B------:R-:W-:-:S04]  /*25e0*/  @!P0 IMAD.HI.U32 R7, R17, R2, RZ ;  /* 0x0000000211078227 */ /* 0x000fc800078e00ff */
[----:B------:R-:W-:Y:S01]  /*25f0*/  IMAD.MOV R2, RZ, RZ, -R6 ;  /* 0x000000ffff027224 */ /* 0x000fe200078e0a06 */
[----:B------:R-:W-:Y:S02]  /*2600*/  @!P0 SHF.R.U32.HI R3, RZ, R3, R7 ;  /* 0x00000003ff038219 */ /* 0x000fe40000011607 */
[----:B------:R-:W-:Y:S01]  /*2610*/  IADD3 R7, PT, PT, -R5, RZ, RZ ;  /* 0x000000ff05077210 */ /* 0x000fe20007ffe1ff */
[----:B------:R-:W-:Y:S01]  /*2620*/  IMAD R2, R40, R2, R5 ;  /* 0x0000000228027224 */ /* 0x000fe200078e0205 */
        /* <DEDUP_REMOVED lines=10> */
.L_x_31:
[----:B------:R-:W1:Y:S02]  /*26d0*/  LDCU UR4, c[0x0][0xb30] ;  /* 0x00016600ff0477ac */ /* 0x000e640008000800 */
[----:B-1----:R-:W-:-:S09]  /*26e0*/  UISETP.NE.AND UP0, UPT, UR4, 0x1, UPT ;  /* 0x000000010400788c */ /* 0x002fd2000bf05270 */
[----:B------:R-:W-:Y:S05]  /*26f0*/  BRA.U UP0, `(.L_x_32) ;  /* 0x0000000100407547 */ /* 0x000fea000b800000 */
[----:B------:R-:W1:Y:S08]  /*2700*/  LDC.64 R4, c[0x0][0xb10] ;  /* 0x0002c400ff047b82 */ /* 0x000e700000000a00 */
[----:B------:R-:W2:Y:S08]  /*2710*/  LDC.64 R2, c[0x0][0xb18] ;  /* 0x0002c600ff027b82 */ /* 0x000eb00000000a00 */
[----:B------:R-:W3:Y:S08]  /*2720*/  LDC R6, c[0x0][0xb20] ;  /* 0x0002c800ff067b82 */ /* 0x000ef00000000800 */
[----:B------:R-:W4:Y:S01]  /*2730*/  LDC R7, c[0x0][0xb0c] ;  /* 0x0002c300ff077b82 */ /* 0x000f220000000800 */
[----:B-1----:R-:W-:-:S05]  /*2740*/  IMAD.HI.U32 R4, R12, R4, RZ ;  /* 0x000000040c047227 */ /* 0x002fca00078e00ff */
[----:B------:R-:W-:Y:S01]  /*2750*/  SHF.R.U32.HI R4, RZ, R5, R4 ;  /* 0x00000005ff047219 */ /* 0x000fe20000011604 */
[----:B--2---:R-:W-:Y:S01]  /*2760*/  IMAD.HI.U32 R3, R11, R3, RZ ;  /* 0x000000030b037227 */ /* 0x004fe200078e00ff */
[----:B------:R-:W-:-:S04]  /*2770*/  ISETP.NE.AND P0, PT, R2, 0x1, PT ;  /* 0x000000010200780c */ /* 0x000fc80003f05270 */
[----:B---3--:R-:W-:-:S04]  /*2780*/  SHF.R.U32.HI R3, RZ, R6, R3 ;  /* 0x00000006ff037219 */ /* 0x008fc80000011603 */
[----:B------:R-:W-:Y:S02]  /*2790*/  SEL R3, R11, R3, !P0 ;  /* 0x000000030b037207 */ /* 0x000fe40004000000 */
[----:B----4-:R-:W-:-:S04]  /*27a0*/  ISETP.NE.AND P1, PT, R7, 0x1, PT ;  /* 0x000000010700780c */ /* 0x010fc80003f25270 */
[----:B------:R-:W-:-:S05]  /*27b0*/  SEL R4, R12, R4, !P1 ;  /* 0x000000040c047207 */ /* 0x000fca0004800000 */
[----:B------:R-:W-:Y:S02]  /*27c0*/  IMAD.IADD R5, R3, 0x1, -R4 ;  /* 0x0000000103057824 */ /* 0x000fe400078e0a04 */
[----:B------:R-:W-:Y:S02]  /*27d0*/  IMAD.IADD R3, R4, 0x1, -R3 ;  /* 0x0000000104037824 */ /* 0x000fe400078e0a03 */
[----:B------:R-:W-:Y:S02]  /*27e0*/  IMAD R12, R5, R7, R12 ;  /* 0x00000007050c7224 */ /* 0x000fe400078e020c */
[----:B------:R-:W-:-:S07]  /*27f0*/  IMAD R11, R3, R2, R11 ;  /* 0x00000002030b7224 */ /* 0x000fce00078e020b */
.L_x_32:
[----:B------:R-:W-:Y:S01]  /*2800*/  UMOV UR28, UR31 ;  /* 0x0000001f001c7c82 */ /* 0x000fe20008000000 */
[----:B------:R-:W-:Y:S01]  /*2810*/  PLOP3.LUT P0, PT, PT, PT, PT, 0x80, 0x8 ;  /* 0x000000000008781c */ /* 0x000fe20003f0f070 */
[----:B------:R-:W-:Y:S01]  /*2820*/  IMAD.IADD R17, R12, 0x1, R91 ;  /* 0x000000010c117824 */ /* 0x000fe200078e025b */
[----:B------:R-:W-:Y:S01]  /*2830*/  LOP3.LUT R13, R13, 0x1, RZ, 0x3c, !PT ;  /* 0x000000010d0d7812 */ /* 0x000fe200078e3cff */
[----:B------:R-:W-:Y:S01]  /*2840*/  IMAD.IADD R14, R11, 0x1, R90 ;  /* 0x000000010b0e7824 */ /* 0x000fe200078e025a */
[----:B------:R-:W-:Y:S09]  /*2850*/  @P3 BRA `(.L_x_33) ;  /* 0xffffffec00303947 */ /* 0x000ff2000383ffff */
[----:B------:R-:W-:Y:S01]  /*2860*/  UIADD3 UR22, UPT, UPT, UR22, 0x60, URZ ;  /* 0x0000006016167890 */ /* 0x000fe2000fffe0ff */
[----:B------:R-:W-:-:S03]  /*2870*/  MOV R2, UR39 ;  /* 0x0000002700027c02 */ /* 0x000fc60008000f00 */
[----:B------:R-:W-:Y:S01]  /*2880*/  ULEA UR4, UR38, UR22, 0x3 ;  /* 0x0000001626047291 */ /* 0x000fe2000f8e18ff */
[----:B------:R-:W-:-:S08]  /*2890*/  SHF.L.U32 R2, R2, 0x1f, RZ ;  /* 0x0000001f02027819 */ /* 0x000fd000000006ff */
[----:B------:R-:W1:Y:S02]  /*28a0*/  SYNCS.PHASECHK.TRANS64.TRYWAIT P0, [UR4], R2 ;  /* 0x00000002ff0075a7 */ /* 0x000e640008001104 */
[----:B-1----:R-:W-:Y:S05]  /*28b0*/  @!P0 BRA `(.L_x_34) ;  /* 0x0000006c00708947 */ /* 0x002fea0003800000 */
.L_x_137:
[----:B------:R-:W-:-:S04]  /*28c0*/  UIADD3 UR6, UPT, UPT, UR38, 0x1, URZ ;  /* 0x0000000126067890 */ /* 0x000fc8000fffe0ff */
[----:B------:R-:W-:-:S04]  /*28d0*/  UISETP.NE.AND UP0, UPT, UR6, 0xc, UPT ;  /* 0x0000000c0600788c */ /* 0x000fc8000bf05270 */
[----:B------:R-:W-:Y:S02]  /*28e0*/  USEL UR5, URZ, 0x1, UP0 ;  /* 0x00000001ff057887 */ /* 0x000fe40008000000 */
[----:B------:R-:W-:Y:S02]  /*28f0*/  USEL UR6, UR6, URZ, UP0 ;  /* 0x000000ff06067287 */ /* 0x000fe40008000000 */
[----:B------:R-:W-:Y:S02]  /*2900*/  ULOP3.LUT UR5, UR39, UR5, URZ, 0x3c, !UPT ;  /* 0x0000000527057292 */ /* 0x000fe4000f8e3cff */
[----:B------:R-:W-:-:S04]  /*2910*/  ULEA UR4, UR6, UR22, 0x3 ;  /* 0x0000001606047291 */ /* 0x000fc8000f8e18ff */
[----:B-1----:R-:W-:-:S04]  /*2920*/  MOV R2, UR5 ;  /* 0x0000000500027c02 */ /* 0x002fc80008000f00 */
[----:B------:R-:W-:-:S04]  /*2930*/  SHF.L.U32 R2, R2, 0x1f, RZ ;  /* 0x0000001f02027819 */ /* 0x000fc800000006ff */
[----:B------:R-:W1:Y:S02]  /*2940*/  SYNCS.PHASECHK.TRANS64.TRYWAIT P0, [UR4], R2 ;  /* 0x00000002ff0075a7 */ /* 0x000e640008001104 */
[----:B-1----:R-:W-:Y:S05]  /*2950*/  @!P0 BRA `(.L_x_35) ;  /* 0x0000006c00608947 */ /* 0x002fea0003800000 */
.L_x_139:
        /* <DEDUP_REMOVED lines=10> */
.L_x_141:
        /* <DEDUP_REMOVED lines=10> */
.L_x_143:
        /* <DEDUP_REMOVED lines=10> */
.L_x_145:
        /* <DEDUP_REMOVED lines=10> */
.L_x_147:
        /* <DEDUP_REMOVED lines=10> */
.L_x_149:
        /* <DEDUP_REMOVED lines=10> */
.L_x_151:
        /* <DEDUP_REMOVED lines=10> */
.L_x_153:
        /* <DEDUP_REMOVED lines=10> */
.L_x_155:
        /* <DEDUP_REMOVED lines=10> */
.L_x_157:
[----:B------:R-:W-:-:S04]  /*2f00*/  UIADD3 UR6, UPT, UPT, UR6, 0x1, URZ ;  /* 0x0000000106067890 */ /* 0x000fc8000fffe0ff */
[----:B------:R-:W-:-:S04]  /*2f10*/  UISETP.NE.AND UP0, UPT, UR6, 0xc, UPT ;  /* 0x0000000c0600788c */ /* 0x000fc8000bf05270 */
[----:B------:R-:W-:Y:S02]  /*2f20*/  USEL UR4, URZ, 0x1, UP0 ;  /* 0x00000001ff047887 */ /* 0x000fe40008000000 */
[----:B------:R-:W-:Y:S02]  /*2f30*/  USEL UR6, UR6, URZ, UP0 ;  /* 0x000000ff06067287 */ /* 0x000fe40008000000 */
[----:B------:R-:W-:Y:S02]  /*2f40*/  ULOP3.LUT UR4, UR5, UR4, URZ, 0x3c, !UPT ;  /* 0x0000000405047292 */ /* 0x000fe4000f8e3cff */
[----:B------:R-:W-:-:S04]  /*2f50*/  ULEA UR6, UR6, UR22, 0x3 ;  /* 0x0000001606067291 */ /* 0x000fc8000f8e18ff */
[----:B-1----:R-:W-:Y:S02]  /*2f60*/  IMAD.U32 R2, RZ, RZ, UR4 ;  /* 0x00000004ff027e24 */ /* 0x002fe4000f8e00ff */
[----:B------:R-:W-:-:S03]  /*2f70*/  MOV R0, UR6 ;  /* 0x0000000600007c02 */ /* 0x000fc60008000f00 */
[----:B------:R-:W-:-:S07]  /*2f80*/  SHF.L.U32 R2, R2, 0x1f, RZ ;  /* 0x0000001f02027819 */ /* 0x000fce00000006ff */
.L_x_45:
[----:B-1----:R1:W2:Y:S02]  /*2f90*/  SYNCS.PHASECHK.TRANS64.TRYWAIT P0, [R0+URZ], R2 ;  /* 0x00000002000075a7 */ /* 0x0022a400080011ff */
[----:B--2---:R-:W-:Y:S05]  /*2fa0*/  @!P0 NANOSLEEP.SYNCS 0x989680 ;  /* 0x009896800000895d */ /* 0x004fea0003900000 */
[----:B------:R-:W2:Y:S02]  /*2fb0*/  @!P0 SYNCS.PHASECHK.TRANS64 P0, [R0+URZ], R2 ;  /* 0x00000002000085a7 */ /* 0x000ea400080010ff */
[----:B--2---:R-:W-:Y:S05]  /*2fc0*/  @P0 EXIT ;  /* 0x000000000000094d */ /* 0x004fea0003800000 */
[----:B------:R-:W-:Y:S05]  /*2fd0*/  BRA `(.L_x_45) ;  /* 0xfffffffc00ec7947 */ /* 0x000fea000383ffff */
.L_x_17:
[----:B------:R-:W-:-:S04]  /*2fe0*/  UISETP.NE.AND UP1, UPT, UR45, URZ, UPT ;  /* 0x000000ff2d00728c */ /* 0x000fc8000bf25270 */
[----:B------:R-:W-:-:S09]  /*2ff0*/  UISETP.NE.OR UP1, UPT, UR8, 0x1, UP1 ;  /* 0x000000010800788c */ /* 0x000fd20008f25670 */
[----:B------:R-:W-:Y:S05]  /*3000*/  BRA.U UP1, `(.L_x_46) ;  /* 0x0000000101b07547 */ /* 0x000fea000b800000 */
[----:B------:R-:W-:Y:S01]  /*3010*/  UMOV UR4, 0x400 ;  /* 0x0000040000047882 */ /* 0x000fe20000000000 */
[----:B------:R-:W-:Y:S01]  /*3020*/  HFMA2 R3, -RZ, RZ, 0, 5.9604644775390625e-08 ;  /* 0x00000001ff037431 */ /* 0x000fe200000001ff */
[----:B------:R-:W-:Y:S01]  /*3030*/  ULEA UR45, UR45, UR4, 0x18 ;  /* 0x000000042d2d7291 */ /* 0x000fe2000f8ec0ff */
[----:B------:R-:W-:Y:S01]  /*3040*/  ISETP.NE.AND P0, PT, R2, RZ, PT ;  /* 0x000000ff0200720c */ /* 0x000fe20003f05270 */
[----:B------:R-:W-:Y:S02]  /*3050*/  IMAD.MOV.U32 R8, RZ, RZ, RZ ;  /* 0x000000ffff087224 */ /* 0x000fe400078e00ff */
[----:B------:R-:W-:Y:S02]  /*3060*/  UIADD3 UR6, UPT, UPT, UR45, 0x118, URZ ;  /* 0x000001182d067890 */ /* 0x000fe4000fffe0ff */
[----:B------:R-:W-:Y:S02]  /*3070*/  UIADD3 UR7, UPT, UPT, UR45, 0x110, URZ ;  /* 0x000001102d077890 */ /* 0x000fe4000fffe0ff */
[----:B------:R-:W-:-:S12]  /*3080*/  UPRMT UR6, URZ, 0x654, UR6 ;  /* 0x00000654ff067896 */ /* 0x000fd80008000006 */
.L_x_49:
[----:B------:R-:W-:Y:S01]  /*3090*/  SHF.L.U32 R6, R3, 0x1f, RZ ;  /* 0x0000001f03067819 */ /* 0x000fe200000006ff */
[----:B------:R-:W-:Y:S02]  /*30a0*/  IMAD.U32 R4, RZ, RZ, UR7 ;  /* 0x00000007ff047e24 */ /* 0x000fe4000f8e00ff */
[----:B------:R-:W-:Y:S01]  /*30b0*/  @!P0 IMAD.MOV.U32 R5, RZ, RZ, 0x10 ;  /* 0x00000010ff058424 */ /* 0x000fe200078e00ff */
[----:B------:R-:W1:Y:S02]  /*30c0*/  SYNCS.PHASECHK.TRANS64.TRYWAIT P1, [UR45+0x118], R6 ;  /* 0x00011806ff0075a7 */ /* 0x000e64000802112d */
[----:B------:R-:W-:-:S04]  /*30d0*/  PRMT R4, R2, 0x654, R4 ;  /* 0x0000065402047816 */ /* 0x000fc80000000004 */
[----:B------:R-:W-:Y:S01]  /*30e0*/  SEL R0, R4, R0, !P0 ;  /* 0x0000000004007207 */ /* 0x000fe20004000000 */
[----:B-1----:R-:W-:Y:S06]  /*30f0*/  @!P1 BRA `(.L_x_47) ;  /* 0x0000006800689947 */ /* 0x002fec0003800000 */
.L_x_159:
[----:B------:R-:W-:Y:S01]  /*3100*/  UIADD3 UR4, UPT, UPT, UR45, 0x150, URZ ;  /* 0x000001502d047890 */ /* 0x000fe2000fffe0ff */
[----:B------:R2:W-:Y:S01]  /*3110*/  @!P0 SYNCS.ARRIVE.TRANS64.RED RZ, [R0+URZ], R5 ;  /* 0x0000000500ff89a7 */ /* 0x0005e200080004ff */
[----:B------:R-:W-:Y:S01]  /*3120*/  UIADD3 UR5, UPT, UPT, UR45, 0x110, URZ ;  /* 0x000001102d057890 */ /* 0x000fe2000fffe0ff */
[----:B------:R-:W-:-:S08]  /*3130*/  LOP3.LUT R3, R3, 0x1, RZ, 0x3c, !PT ;  /* 0x0000000103037812 */ /* 0x000fd000078e3cff */
[----:B------:R-:W-:Y:S06]  /*3140*/  UGETNEXTWORKID.BROADCAST [UR4], [UR5] ;  /* 0x00000000040073ca */ /* 0x000fec0008000100 */
[----:B--2---:R-:W-:-:S04]  /*3150*/  SHF.L.U32 R5, R8, 0x1f, RZ ;  /* 0x0000001f08057819 */ /* 0x004fc800000006ff */
[----:B------:R-:W2:Y:S02]  /*3160*/  SYNCS.PHASECHK.TRANS64.TRYWAIT P1, [UR45+0x110], R5 ;  /* 0x00011005ff0075a7 */ /* 0x000ea4000802112d */
[----:B--2---:R-:W-:Y:S05]  /*3170*/  @!P1 BRA `(.L_x_48) ;  /* 0x0000006800609947 */ /* 0x004fea0003800000 */
.L_x_161:
[----:B-1----:R-:W1:Y:S01]  /*3180*/  LDS.128 R4, [UR45+0x150] ;  /* 0x0001502dff047984 */ /* 0x002e620008000c00 */
[----:B------:R-:W-:Y:S01]  /*3190*/  LOP3.LUT R8, R8, 0x1, RZ, 0x3c, !PT ;  /* 0x0000000108087812 */ /* 0x000fe200078e3cff */
[----:B------:R-:W-:Y:S01]  /*31a0*/  @!PT LDS RZ, [RZ] ;  /* 0x00000000fffff984 */ /* 0x000fe20000000800 */
[----:B------:R-:W-:Y:S01]  /*31b0*/  @!PT LDS RZ, [RZ] ;  /* 0x00000000fffff984 */ /* 0x000fe20000000800 */
[----:B------:R-:W-:Y:S01]  /*31c0*/  @!PT LDS RZ, [RZ] ;  /* 0x00000000fffff984 */ /* 0x000fe20000000800 */
[----:B------:R-:W-:Y:S01]  /*31d0*/  @!PT LDS RZ, [RZ] ;  /* 0x00000000fffff984 */ /* 0x000fe20000000800 */
[----:B------:R2:W-:Y:S06]  /*31e0*/  MEMBAR.ALL.CTA ;  /* 0x0000000000007992 */ /* 0x0005ec0000008000 */
[----:B--2---:R-:W2:Y:S02]  /*31f0*/  FENCE.VIEW.ASYNC.S ;  /* 0x00000000000073c6 */ /* 0x004ea40000000000 */
[----:B--2---:R-:W-:Y:S01]  /*3200*/  SYNCS.ARRIVE.TRANS64.RED.A1T0 RZ, [UR6], RZ ;  /* 0x000000ffffff79a7 */ /* 0x004fe20008100406 */
[----:B-1----:R-:W-:-:S13]  /*3210*/  LOP3.LUT P1, RZ, R6, 0x1, RZ, 0xc0, !PT ;  /* 0x0000000106ff7812 */ /* 0x002fda000782c0ff */
[----:B------:R-:W-:Y:S05]  /*3220*/  @P1 BRA `(.L_x_49) ;  /* 0xfffffffc00981947 */ /* 0x000fea000383ffff */
[----:B------:R-:W-:-:S04]  /*3230*/  SHF.L.U32 R0, R3, 0x1f, RZ ;  /* 0x0000001f03007819 */ /* 0x000fc800000006ff */
[----:B------:R-:W1:Y:S02]  /*3240*/  SYNCS.PHASECHK.TRANS64 P0, [UR45+0x118], R0 ;  /* 0x00011800ff0075a7 */ /* 0x000e64000800102d */
[----:B-1----:R-:W-:Y:S05]  /*3250*/  @P0 EXIT ;  /* 0x000000000000094d */ /* 0x002fea0003800000 */
[----:B------:R-:W-:-:S07]  /*3260*/  MOV R0, UR45 ;  /* 0x0000002d00007c02 */ /* 0x000fce0008000f00 */
.L_x_50:
[----:B-1----:R-:W-:-:S04]  /*3270*/  SHF.L.U32 R2, R3, 0x1f, RZ ;  /* 0x0000001f03027819 */ /* 0x002fc800000006ff */
[----:B------:R1:W2:Y:S03]  /*3280*/  SYNCS.PHASECHK.TRANS64.TRYWAIT P0, [R0+URZ+0x118], R2 ;  /* 0x00011802000075a7 */ /* 0x0002a600080011ff */
[----:B--2---:R-:W-:Y:S05]  /*3290*/  @!P0 NANOSLEEP.SYNCS 0x989680 ;  /* 0x009896800000895d */ /* 0x004fea0003900000 */
[----:B------:R-:W2:Y:S02]  /*32a0*/  @!P0 SYNCS.PHASECHK.TRANS64 P0, [R0+URZ+0x118], R2 ;  /* 0x00011802000085a7 */ /* 0x000ea400080010ff */
[----:B--2---:R-:W-:Y:S05]  /*32b0*/  @P0 EXIT ;  /* 0x000000000000094d */ /* 0x004fea0003800000 */
[----:B------:R-:W-:Y:S05]  /*32c0*/  BRA `(.L_x_50) ;  /* 0xfffffffc00e87947 */ /* 0x000fea000383ffff */
.L_x_46:
[----:B------:R-:W-:-:S09]  /*32d0*/  UISETP.NE.AND UP1, UPT, UR8, URZ, UPT ;  /* 0x000000ff0800728c */ /* 0x000fd2000bf25270 */
[----:B------:R-:W-:Y:S05]  /*32e0*/  BRA.U UP1, `(.L_x_51) ;  /* 0x0000000d013c7547 */ /* 0x000fea000b800000 */
[----:B------:R-:W-:Y:S01]  /*32f0*/  UMOV UR4, 0x40 ;  /* 0x0000004000047882 */ /* 0x000fe20000000000 */
[----:B------:R-:W-:Y:S01]  /*3300*/  NOP ;  /* 0x0000000000007918 */ /* 0x000fe20000000000 */
[----:B------:R-:W-:Y:S01]  /*3310*/  ULEA UR4, UR45, UR4, 0x18 ;  /* 0x000000042d047291 */ /* 0x000fe2000f8ec0ff */
[----:B------:R-:W-:Y:S02]  /*3320*/  UMOV UR5, 0x400 ;  /* 0x0000040000057882 */ /* 0x000fe40000000000 */
[----:B------:R-:W-:-:S06]  /*3330*/  ULEA UR45, UR45, UR5, 0x18 ;  /* 0x000000052d2d7291 */ /* 0x000fcc000f8ec0ff */
[----:B------:R-:W1:Y:S02]  /*3340*/  LDS.U8 R0, [UR4+0x1c] ;  /* 0x00001c04ff007984 */ /* 0x000e640008000000 */
[----:B-1----:R-:W-:-:S13]  /*3350*/  ISETP.NE.AND P0, PT, R0, RZ, PT ;  /* 0x000000ff0000720c */ /* 0x002fda0003f05270 */
[----:B------:R-:W-:Y:S05]  /*3360*/  @P0 BRA `(.L_x_52) ;  /* 0x0000000000580947 */ /* 0x000fea0003800000 */
[----:B------:R-:W-:-:S13]  /*3370*/  ELECT P0, URZ, PT ;  /* 0x0000000000ff782f */ /* 0x000fda0003800000 */
[----:B------:R-:W-:Y:S05]  /*3380*/  @!P0 BRA `(.L_x_53) ;  /* 0x0000000000608947 */ /* 0x000fea0003800000 */
[----:B------:R-:W-:Y:S01]  /*3390*/  UMOV UR5, 0x10 ;  /* 0x0000001000057882 */ /* 0x000fe20000000000 */
[----:B------:R-:W-:Y:S01]  /*33a0*/  HFMA2 R0, -RZ, RZ, 0, 5.9604644775390625e-08 ;  /* 0x00000001ff007431 */ /* 0x000fe200000001ff */
[----:B------:R-:W-:-:S03]  /*33b0*/  MOV R2, 0xffff ;  /* 0x0000ffff00027802 */ /* 0x000fc60000000f00 */
[----:B------:R-:W-:Y:S04]  /*33c0*/  DEPBAR.LE SB1, 0x36 ;  /* 0x00009d800000791a */ /* 0x000fe80000000000 */
[----:B------:R-:W1:Y:S02]  /*33d0*/  UTCATOMSWS.FIND_AND_SET.ALIGN UP0, UR5, UR5 ;  /* 0x00000005000575e3 */ /* 0x000e640008000800 */
[----:B-1----:R-:W-:Y:S01]  /*33e0*/  MOV R3, UR5 ;  /* 0x0000000500037c02 */ /* 0x002fe20008000f00 */
[----:B------:R-:W-:Y:S06]  /*33f0*/  BRA.U UP0, `(.L_x_54) ;  /* 0x0000000100187547 */ /* 0x000fec000b800000 */
.L_x_55:
[----:B------:R-:W-:Y:S05]  /*3400*/  NANOSLEEP 0x64 ;  /* 0x000000640000795d */ /* 0x000fea0003800000 */
[----:B------:R-:W-:-:S05]  /*3410*/  UMOV UR5, 0x10 ;  /* 0x0000001000057882 */ /* 0x000fca0000000000 */
[----:B------:R-:W-:Y:S04]  /*3420*/  DEPBAR.LE SB1, 0x36 ;  /* 0x00009d800000791a */ /* 0x000fe80000000000 */
[----:B------:R-:W1:Y:S02]  /*3430*/  UTCATOMSWS.FIND_AND_SET.ALIGN UP0, UR5, UR5 ;  /* 0x00000005000575e3 */ /* 0x000e640008000800 */
[----:B-1----:R-:W-:Y:S01]  /*3440*/  MOV R3, UR5 ;  /* 0x0000000500037c02 */ /* 0x002fe20008000f00 */
[----:B------:R-:W-:Y:S05]  /*3450*/  BRA.U !UP0, `(.L_x_55) ;  /* 0xfffffffd08e87547 */ /* 0x000fea000b83ffff */
.L_x_54:
[-C--:B------:R-:W-:Y:S02]  /*3460*/  SHF.L.U32 R2, R2, R3.reuse, RZ ;  /* 0x0000000302027219 */ /* 0x080fe400000006ff */
[----:B------:R-:W-:Y:S01]  /*3470*/  SHF.L.U32 R0, R0, R3, RZ ;  /* 0x0000000300007219 */ /* 0x000fe200000006ff */
[----:B------:R-:W-:Y:S02]  /*3480*/  IMAD.SHL.U32 R3, R3, 0x20, RZ ;  /* 0x0000002003037824 */ /* 0x000fe400078e00ff */
[----:B------:R1:W-:Y:S04]  /*3490*/  ATOMS.OR RZ, [UR4+0x14], R2 ;  /* 0x00001402ffff798c */ /* 0x0003e8000b000004 */
[----:B------:R1:W-:Y:S04]  /*34a0*/  ATOMS.OR RZ, [UR4+0x18], R0 ;  /* 0x00001800ffff798c */ /* 0x0003e8000b000004 */
[----:B------:R1:W-:Y:S01]  /*34b0*/  STS [UR45+0x160], R3 ;  /* 0x00016003ff007988 */ /* 0x0003e2000800082d */
[----:B------:R-:W-:Y:S05]  /*34c0*/  BRA `(.L_x_53) ;  /* 0x0000000000107947 */ /* 0x000fea0003800000 */
.L_x_52:
[----:B------:R-:W-:Y:S02]  /*34d0*/  MOV R0, 0xffffffff ;  /* 0xffffffff00007802 */ /* 0x000fe40000000f00 */
[----:B------:R-:W-:-:S03]  /*34e0*/  MOV R2, 0x3510 ;  /* 0x0000351000027802 */ /* 0x000fc60000000f00 */
[----:B------:R1:W-:Y:S04]  /*34f0*/  STS [UR45+0x160], R0 ;  /* 0x00016000ff007988 */ /* 0x0003e8000800082d */
[----:B-1-3-5:R-:W-:Y:S05]  /*3500*/  CALL.REL.NOINC `($__internal_1_$__cuda_sm10x_tcgen05_guardrail_trap_phase_invalid_during_alloc) ;  /* 0x0000006c00707944 */ /* 0x02afea0003c00000 */
.L_x_53:
[----:B------:R-:W-:Y:S05]  /*3510*/  WARPSYNC.ALL ;  /* 0x0000000000007948 */ /* 0x000fea0003800000 */
[----:B------:R-:W2:Y:S01]  /*3520*/  S2UR UR6, SR_CgaCtaId ;  /* 0x00000000000679c3 */ /* 0x000ea20000008800 */
[----:B------:R-:W-:Y:S01]  /*3530*/  UMOV UR4, 0x400 ;  /* 0x0000040000047882 */ /* 0x000fe20000000000 */
[----:B------:R-:W-:-:S06]  /*3540*/  NOP ;  /* 0x0000000000007918 */ /* 0x000fcc0000000000 */
[----:B------:R-:W-:Y:S06]  /*3550*/  BAR.ARV 0x6, 0xa0 ;  /* 0x0182800000007b1d */ /* 0x000fec0000002000 */
[----:B------:R-:W-:Y:S01]  /*3560*/  IMAD.MOV.U32 R8, RZ, RZ, 0x1 ;  /* 0x00000001ff087424 */ /* 0x000fe200078e00ff */
[----:B------:R-:W-:Y:S01]  /*3570*/  UMOV UR15, URZ ;  /* 0x000000ff000f7c82 */ /* 0x000fe20008000000 */
[----:B------:R-:W-:Y:S01]  /*3580*/  UMOV UR14, URZ ;  /* 0x000000ff000e7c82 */ /* 0x000fe20008000000 */
[----:B------:R-:W-:Y:S01]  /*3590*/  UMOV UR20, 0x0 ;  /* 0x0000000000147882 */ /* 0x000fe20000000000 */
[----:B------:R-:W-:Y:S01]  /*35a0*/  UMOV UR21, 0x8210010 ;  /* 0x0821001000157882 */ /* 0x000fe20000000000 */
[----:B------:R-:W-:Y:S01]  /*35b0*/  UMOV UR18, 0x0 ;  /* 0x0000000000127882 */ /* 0x000fe20000000000 */
[----:B------:R-:W-:Y:S01]  /*35c0*/  UMOV UR19, 0x8210010 ;  /* 0x0821001000137882 */ /* 0x000fe20000000000 */
[----:B--2---:R-:W-:Y:S01]  /*35d0*/  ULEA UR6, UR6, UR4, 0x18 ;  /* 0x0000000406067291 */ /* 0x004fe2000f8ec0ff */
[----:B------:R-:W2:Y:S03]  /*35e0*/  LDCU.64 UR4, c[0x0][0x388] ;  /* 0x00007100ff0477ac */ /* 0x000ea60008000a00 */
[----:B------:R-:W-:-:S02]  /*35f0*/  UIADD3 UR9, UPT, UPT, UR6, 0x8400, URZ ;  /* 0x0000840006097890 */ /* 0x000fc4000fffe0ff */
[----:B------:R-:W-:-:S03]  /*3600*/  UIADD3 UR10, UPT, UPT, UR6, 0x20400, URZ ;  /* 0x00020400060a7890 */ /* 0x000fc6000fffe0ff */
[----:B------:R-:W1:Y:S01]  /*3610*/  LDS R9, [UR6+0x160] ;  /* 0x00016006ff097984 */ /* 0x000e620008000800 */
[----:B------:R-:W-:Y:S02]  /*3620*/  USHF.R.U32.HI UR9, URZ, 0x4, UR9 ;  /* 0x00000004ff097899 */ /* 0x000fe40008011609 */
[----:B------:R-:W-:Y:S02]  /*3630*/  USHF.R.U32.HI UR10, URZ, 0x4, UR10 ;  /* 0x00000004ff0a7899 */ /* 0x000fe4000801160a */
[----:B------:R-:W-:Y:S02]  /*3640*/  ULOP3.LUT UR9, UR9, 0x3fff, URZ, 0xc0, !UPT ;  /* 0x00003fff09097892 */ /* 0x000fe4000f8ec0ff */
[----:B------:R-:W-:Y:S02]  /*3650*/  ULOP3.LUT UR10, UR10, 0x3fff, URZ, 0xc0, !UPT ;  /* 0x00003fff0a0a7892 */ /* 0x000fe4000f8ec0ff */
[----:B------:R-:W-:Y:S02]  /*3660*/  ULOP3.LUT UR9, UR9, 0x10000, URZ, 0xfc, !UPT ;  /* 0x0001000009097892 */ /* 0x000fe4000f8efcff */
[----:B--2---:R-:W-:-:S02]  /*3670*/  UIADD3 UR4, UPT, UPT, UR4, 0x1f, URZ ;  /* 0x0000001f04047890 */ /* 0x004fc4000fffe0ff */
[----:B------:R-:W-:Y:S02]  /*3680*/  ULOP3.LUT UR10, UR10, 0x1000000, URZ, 0xfc, !UPT ;  /* 0x010000000a0a7892 */ /* 0x000fe4000f8efcff */
[----:B------:R-:W-:-:S04]  /*3690*/  USHF.R.S32.HI UR7, URZ, 0x1f, UR4 ;  /* 0x0000001fff077899 */ /* 0x000fc80008011404 */
[----:B------:R-:W-:-:S03]  /*36a0*/  ULEA.HI UR7, UR7, UR4, URZ, 0x5 ;  /* 0x0000000407077291 */ /* 0x000fc6000f8f28ff */
[----:B------:R-:W2:Y:S01]  /*36b0*/  LDCU UR4, c[0x0][0x390] ;  /* 0x00007200ff0477ac */ /* 0x000ea20008000800 */
[----:B------:R-:W-:-:S04]  /*36c0*/  USHF.R.S32.HI UR7, URZ, 0x5, UR7 ;  /* 0x00000005ff077899 */ /* 0x000fc80008011407 */
[----:B------:R-:W-:Y:S02]  /*36d0*/  UIMAD UR7, UR7, UR5, URZ ;  /* 0x00000005070772a4 */ /* 0x000fe4000f8e02ff */
[----:B------:R-:W-:-:S04]  /*36e0*/  UIADD3 UR5, UPT, UPT, UR6, 0x118, URZ ;  /* 0x0000011806057890 */ /* 0x000fc8000fffe0ff */
[----:B------:R-:W-:Y:S01]  /*36f0*/  UPRMT UR5, URZ, 0x654, UR5 ;  /* 0x00000654ff057896 */ /* 0x000fe20008000005 */
[C---:B-1----:R-:W-:Y:S01]  /*3700*/  VIADD R3, R9.reuse, 0x80 ;  /* 0x0000008009037836 */ /* 0x042fe20000000000 */
[----:B------:R-:W-:Y:S01]  /*3710*/  LOP3.LUT R2, R9, 0xffff, RZ, 0xc0, !PT ;  /* 0x0000ffff09027812 */ /* 0x000fe200078ec0ff */
[----:B--2---:R-:W-:-:S03]  /*3720*/  UIMAD UR4, UR7, UR4, URZ ;  /* 0x00000004070472a4 */ /* 0x004fc6000f8e02ff */
[----:B------:R-:W-:Y:S01]  /*3730*/  LOP3.LUT R3, R3, 0xffff, RZ, 0xc0, !PT ;  /* 0x0000ffff03037812 */ /* 0x000fe200078ec0ff */
[----:B------:R-:W-:Y:S02]  /*3740*/  UIADD3 UR16, UPT, UPT, UR4, -0x1, URZ ;  /* 0xffffffff04107890 */ /* 0x000fe4000fffe0ff */
[----:B------:R-:W-:Y:S02]  /*3750*/  UISETP.GE.AND UP2, UPT, UR4, 0x1, UPT ;  /* 0x000000010400788c */ /* 0x000fe4000bf46270 */
[----:B------:R1:W-:Y:S02]  /*3760*/  STL.64 [R1], R2 ;  /* 0x0000000201007387 */ /* 0x0003e40000100a00 */
[----:B-1----:R-:W-:-:S07]  /*3770*/  CS2R R2, SRZ ;  /* 0x0000000000027805 */ /* 0x002fce000001ff00 */
.L_x_62:
[----:B-1----:R-:W-:-:S04]  /*3780*/  SHF.L.U32 R4, R3, 0x1f, RZ ;  /* 0x0000001f03047819 */ /* 0x002fc800000006ff */
[----:B------:R-:W1:Y:S02]  /*3790*/  SYNCS.PHASECHK.TRANS64.TRYWAIT P0, [UR6+0x110], R4 ;  /* 0x00011004ff0075a7 */ /* 0x000e640008001106 */
[----:B-12---:R-:W-:Y:S05]  /*37a0*/  @!P0 BRA `(.L_x_56) ;  /* 0x0000006000ec8947 */ /* 0x006fea0003800000 */
.L_x_163:
[----:B-1----:R-:W1:Y:S01]  /*37b0*/  LDS.128 R4, [UR6+0x150] ;  /* 0x00015006ff047984 */ /* 0x002e620008000c00 */
[----:B------:R-:W-:Y:S01]  /*37c0*/  ULEA UR8, UR15, UR6, 0x3 ;  /* 0x000000060f087291 */ /* 0x000fe2000f8e18ff */
[----:B------:R-:W-:Y:S01]  /*37d0*/  SHF.L.U32 R0, R8, 0x1f, RZ ;  /* 0x0000001f08007819 */ /* 0x000fe200000006ff */
[----:B------:R-:W-:Y:S01]  /*37e0*/  @!PT LDS RZ, [RZ] ;  /* 0x00000000fffff984 */ /* 0x000fe20000000800 */
[----:B------:R-:W-:Y:S01]  /*37f0*/  @!PT LDS RZ, [RZ] ;  /* 0x00000000fffff984 */ /* 0x000fe20000000800 */
[----:B------:R-:W-:Y:S01]  /*3800*/  @!PT LDS RZ, [RZ] ;  /* 0x00000000fffff984 */ /* 0x000fe20000000800 */
[----:B------:R-:W-:Y:S01]  /*3810*/  @!PT LDS RZ, [RZ] ;  /* 0x00000000fffff984 */ /* 0x000fe20000000800 */
[----:B------:R2:W-:Y:S06]  /*3820*/  MEMBAR.ALL.CTA ;  /* 0x0000000000007992 */ /* 0x0005ec0000008000 */
[----:B--2---:R-:W2:Y:S02]  /*3830*/  FENCE.VIEW.ASYNC.S ;  /* 0x00000000000073c6 */ /* 0x004ea40000000000 */
[----:B--2---:R-:W-:Y:S01]  /*3840*/  SYNCS.ARRIVE.TRANS64.RED.A1T0 RZ, [UR5], RZ ;  /* 0x000000ffffff79a7 */ /* 0x004fe20008100405 */
[----:B------:R-:W2:Y:S01]  /*3850*/  SYNCS.PHASECHK.TRANS64.TRYWAIT P0, [UR8+0x130], R0 ;  /* 0x00013000ff0075a7 */ /* 0x000ea20008001108 */
[----:B-1----:R-:W-:Y:S01]  /*3860*/  LOP3.LUT P2, RZ, R6, 0x1, RZ, 0xc0, !PT ;  /* 0x0000000106ff7812 */ /* 0x002fe2000784c0ff */
[----:B--2---:R-:W-:-:S12]  /*3870*/  @!P0 BRA `(.L_x_57) ;  /* 0x0000006000d08947 */ /* 0x004fd80003800000 */
.L_x_165:
[----:B------:R-:W-:Y:S05]  /*3880*/  BRA.U !UP2, `(.L_x_58) ;  /* 0x000000010ac47547 */ /* 0x000fea000b800000 */
[----:B-1----:R-:W-:Y:S01]  /*3890*/  IMAD.U32 R0, RZ, RZ, UR15 ;  /* 0x0000000fff007e24 */ /* 0x002fe2000f8e00ff */
[----:B------:R-:W-:-:S04]  /*38a0*/  ULEA UR4, UR14, UR6, 0x3 ;  /* 0x000000060e047291 */ /* 0x000fc8000f8e18ff */
[----:B------:R-:W-:-:S05]  /*38b0*/  LEA R0, R0, R1, 0x2 ;  /* 0x0000000100007211 */ /* 0x000fca00078e10ff */
[----:B------:R1:W5:Y:S01]  /*38c0*/  LDL R4, [R0] ;  /* 0x0000000000047983 */ /* 0x0003620000100800 */
[----:B------:R-:W-:Y:S01]  /*38d0*/  UPLOP3.LUT UP3, UPT, UPT, UPT, UPT, 0x40, 0x4 ;  /* 0x000000000004789c */ /* 0x000fe20003f6e870 */
[----:B------:R-:W-:Y:S01]  /*38e0*/  UMOV UR13, UR16 ;  /* 0x00000010000d7c82 */ /* 0x000fe20008000000 */
[----:B------:R-:W-:Y:S01]  /*38f0*/  UMOV UR12, UR14 ;  /* 0x0000000e000c7c82 */ /* 0x000fe20008000000 */
[----:B-1----:R-:W-:-:S04]  /*3900*/  SHF.L.U32 R0, R2, 0x1f, RZ ;  /* 0x0000001f02007819 */ /* 0x002fc800000006ff */
[----:B------:R1:W2:Y:S04]  /*3910*/  SYNCS.PHASECHK.TRANS64.TRYWAIT P1, [UR4], R0 ;  /* 0x00000000ff0075a7 */ /* 0x0002a80008021104 */
.L_x_61:
[----:B------:R-:W-:Y:S01]  /*3920*/  ULEA UR7, UR12, UR6, 0x3 ;  /* 0x000000060c077291 */ /* 0x000fe2000f8e18ff */
[----:B-12-4-:R-:W-:Y:S11]  /*3930*/  @P1 BRA `(.L_x_59) ;  /* 0x00000000000c1947 */ /* 0x016ff60003800000 */
[----:B------:R-:W-:Y:S04]  /*3940*/  SHF.L.U32 R5, R2, 0x1f, RZ ;  /* 0x0000001f02057819 */ /* 0x000fe800000006ff */
[----:B------:R-:W2:Y:S02]  /*3950*/  SYNCS.PHASECHK.TRANS64.TRYWAIT P0, [UR7], R5 ;  /* 0x00000005ff0075a7 */ /* 0x000ea40008001107 */
[----:B--2---:R-:W-:Y:S05]  /*3960*/  @!P0 BRA `(.L_x_60) ;  /* 0x0000006000ac8947 */ /* 0x004fea0003800000 */
.L_x_59:
[----:B------:R-:W-:Y:S01]  /*3970*/  UISETP.NE.AND UP0, UPT, UR13, URZ, UPT ;  /* 0x000000ff0d00728c */ /* 0x000fe2000bf05270 */
[----:B------:R-:W-:Y:S01]  /*3980*/  PLOP3.LUT P1, PT, PT, PT, PT, 0x80, 0x8 ;  /* 0x000000000008781c */ /* 0x000fe20003f2f070 */
[----:B------:R-:W-:Y:S02]  /*3990*/  UIADD3 UR14, UPT, UPT, UR12, 0x1, URZ ;  /* 0x000000010c0e7890 */ /* 0x000fe4000fffe0ff */
[----:B------:R-:W-:Y:S02]  /*39a0*/  ULEA UR22, UR12, UR10, 0x9 ;  /* 0x0000000a0c167291 */ /* 0x000fe4000f8e48ff */
[----:B------:R-:W-:Y:S01]  /*39b0*/  UISETP.NE.AND UP1, UPT, UR14, 0xc, UPT ;  /* 0x0000000c0e00788c */ /* 0x000fe2000bf25270 */
[----:B------:R-:W-:Y:S01]  /*39c0*/  PLOP3.LUT P0, PT, PT, PT, UP0, 0x80, 0x8 ;  /* 0x000000000008781c */ /* 0x000fe20003f0f008 */
[----:B------:R-:W-:Y:S02]  /*39d0*/  ULEA UR24, UR12, UR9, 0x9 ;  /* 0x000000090c187291 */ /* 0x000fe4000f8e48ff */
[----:B------:R-:W-:Y:S02]  /*39e0*/  USEL UR11, URZ, 0x1, UP1 ;  /* 0x00000001ff0b7887 */ /* 0x000fe40008800000 */
[----:B------:R-:W-:Y:S02]  /*39f0*/  USEL UR14, UR14, URZ, UP1 ;  /* 0x000000ff0e0e7287 */ /* 0x000fe40008800000 */
[----:B------:R-:W-:Y:S02]  /*3a00*/  UIADD3 UR26, UPT, UPT, UR22, 0x80, URZ ;  /* 0x00000080161a7890 */ /* 0x000fe4000fffe0ff */
[----:B------:R-:W-:Y:S01]  /*3a10*/  @UP0 ULEA UR4, UR14, UR6, 0x3 ;  /* 0x000000060e040291 */ /* 0x000fe2000f8e18ff */
[----:B------:R-:W-:Y:S01]  /*3a20*/  LOP3.LUT R2, R2, UR11, RZ, 0x3c, !PT ;  /* 0x0000000b02027c12 */ /* 0x000fe2000f8e3cff */
[----:B------:R-:W-:Y:S02]  /*3a30*/  UIADD3 UR28, UPT, UPT, UR24, 0x2, URZ ;  /* 0x00000002181c7890 */ /* 0x000fe4000fffe0ff */
[----:B------:R-:W-:Y:S01]  /*3a40*/  UIADD3 UR17, UPT, UPT, UR7, 0x60, URZ ;  /* 0x0000006007117890 */ /* 0x000fe2000fffe0ff */
[----:B-1----:R-:W-:Y:S01]  /*3a50*/  @P0 SHF.L.U32 R0, R2, 0x1f, RZ ;  /* 0x0000001f02000819 */ /* 0x002fe200000006ff */
[----:B------:R-:W-:Y:S01]  /*3a60*/  UIADD3 UR7, UPT, UPT, UR13, 0x1, URZ ;  /* 0x000000010d077890 */ /* 0x000fe2000fffe0ff */
[----:B------:R-:W-:Y:S02]  /*3a70*/  UMOV UR23, 0x40004040 ;  /* 0x4000404000177882 */ /* 0x000fe40000000000 */
[----:B------:R4:W1:Y:S01]  /*3a80*/  @P0 SYNCS.PHASECHK.TRANS64.TRYWAIT P1, [UR4], R0 ;  /* 0x00000000ff0005a7 */ /* 0x0008620008021104 */
[----:B------:R-:W-:Y:S11]  /*3a90*/  ELECT P0, URZ, PT ;  /* 0x0000000000ff782f */ /* 0x000ff60003800000 */
[----:B------:R-:W-:Y:S02]  /*3aa0*/  @!UPT UIADD3 URZ, UPT, UPT, URZ, URZ, URZ ;  /* 0x000000fffffff290 */ /* 0x000fe4000fffe0ff */
[C---:B-----5:R-:W-:Y:S02]  /*3ab0*/  @P0 R2UR.BROADCAST UR11, R4.reuse ;  /* 0x00000000040b02ca */ /* 0x060fe400008e0000 */
[----:B------:R-:W-:Y:S11]  /*3ac0*/  ELECT P0, URZ, PT ;  /* 0x0000000000ff782f */ /* 0x000ff60003800000 */
[----:B------:R-:W-:Y:S02]  /*3ad0*/  @!UPT UIADD3 URZ, UPT, UPT, URZ, URZ, URZ ;  /* 0x000000fffffff290 */ /* 0x000fe4000fffe0ff */
[----:B------:R-:W-:Y:S01]  /*3ae0*/  @P0 R2UR.BROADCAST UR4, R4 ;  /* 0x00000000040402ca */ /* 0x000fe200008e0000 */
[----:B------:R-:W-:Y:S02]  /*3af0*/  UISETP.GT.U32.AND UP0, UPT, UR7, 0x1, UPT ;  /* 0x000000010700788c */ /* 0x000fe4000bf04070 */
[----:B------:R-:W-:Y:S01]  /*3b00*/  UIADD3 UR13, UPT, UPT, UR13, -0x1, URZ ;  /* 0xffffffff0d0d7890 */ /* 0x000fe2000fffe0ff */
[----:B------:R-:W-:Y:S01]  /*3b10*/  UMOV UR25, 0x80004020 ;  /* 0x8000402000197882 */ /* 0x000fe20000000000 */
[----:B------:R-:W-:Y:S01]  /*3b20*/  UMOV UR27, 0x40004040 ;  /* 0x40004040001b7882 */ /* 0x000fe20000000000 */
[----:B------:R-:W-:Y:S01]  /*3b30*/  UMOV UR29, 0x80004020 ;  /* 0x80004020001d7882 */ /* 0x000fe20000000000 */
[----:B------:R-:W-:Y:S01]  /*3b40*/  UMOV UR12, UR14 ;  /* 0x0000000e000c7c82 */ /* 0x000fe20008000000 */
[----:B------:R4:W-:Y:S01]  /*3b50*/  UTCHMMA gdesc[UR24], gdesc[UR22], tmem[UR11], tmem[UR20], idesc[UR21], UP3 ;  /* 0x00ff1416180075ea */ /* 0x0009e2000980000b */
[----:B------:R-:W-:Y:S04]  /*3b60*/  UPLOP3.LUT UP3, UPT, UPT, UPT, UPT, 0x80, 0x8 ;  /* 0x000000000008789c */ /* 0x000fe80003f6f070 */
[----:B------:R4:W-:Y:S01]  /*3b70*/  UTCHMMA gdesc[UR28], gdesc[UR26], tmem[UR4], tmem[UR18], idesc[UR19], UPT ;  /* 0x00ff121a1c0075ea */ /* 0x0009e2000b800004 */
[----:B------:R4:W-:Y:S01]  /*3b80*/  UTCBAR [UR17], URZ ;  /* 0x000000ff110073e9 */ /* 0x0009e200080000ff */
[----:B------:R-:W-:Y:S05]  /*3b90*/  BRA.U UP0, `(.L_x_61) ;  /* 0xfffffffd00607547 */ /* 0x000fea000b83ffff */
.L_x_58:
[----:B------:R-:W-:Y:S01]  /*3ba0*/  UIADD3 UR15, UPT, UPT, UR15, 0x1, URZ ;  /* 0x000000010f0f7890 */ /* 0x000fe2000fffe0ff */
[----:B------:R-:W-:Y:S01]  /*3bb0*/  LOP3.LUT R3, R3, 0x1, RZ, 0x3c, !PT ;  /* 0x0000000103037812 */ /* 0x000fe200078e3cff */
[----:B------:R-:W-:Y:S02]  /*3bc0*/  UIADD3 UR8, UPT, UPT, UR8, 0x120, URZ ;  /* 0x0000012008087890 */ /* 0x000fe4000fffe0ff */
[----:B------:R-:W-:-:S04]  /*3bd0*/  UISETP.NE.AND UP0, UPT, UR15, 0x2, UPT ;  /* 0x000000020f00788c */ /* 0x000fc8000bf05270 */
[----:B----4-:R-:W-:Y:S02]  /*3be0*/  USEL UR4, URZ, 0x1, UP0 ;  /* 0x00000001ff047887 */ /* 0x010fe40008000000 */
[----:B------:R-:W-:Y:S01]  /*3bf0*/  USEL UR15, UR15, URZ, UP0 ;  /* 0x000000ff0f0f7287 */ /* 0x000fe20008000000 */
[----:B------:R2:W-:Y:S03]  /*3c00*/  UTCBAR [UR8], URZ ;  /* 0x000000ff080073e9 */ /* 0x0005e600080000ff */
[----:B------:R-:W-:Y:S01]  /*3c10*/  LOP3.LUT R8, R8, UR4, RZ, 0x3c, !PT ;  /* 0x0000000408087c12 */ /* 0x000fe2000f8e3cff */
[----:B------:R-:W-:Y:S07]  /*3c20*/  @P2 BRA `(.L_x_62) ;  /* 0xfffffff800d42947 */ /* 0x000fee000383ffff */
[----:B------:R-:W4:Y:S01]  /*3c30*/  S2UR UR4, SR_CgaCtaId ;  /* 0x00000000000479c3 */ /* 0x000f220000008800 */
[----:B------:R-:W-:Y:S01]  /*3c40*/  ELECT P0, URZ, PT ;  /* 0x0000000000ff782f */ /* 0x000fe20003800000 */
[----:B-1----:R-:W-:Y:S01]  /*3c50*/  IMAD.MOV.U32 R0, RZ, RZ, 0x1 ;  /* 0x00000001ff007424 */ /* 0x002fe200078e00ff */
[----:B------:R-:W-:Y:S01]  /*3c60*/  UIADD3 UR6, UPT, UPT, UR6, 0x130, URZ ;  /* 0x0000013006067890 */ /* 0x000fe2000fffe0ff */
[----:B------:R-:W-:Y:S01]  /*3c70*/  SHF.L.U32 R2, R8, 0x1f, RZ ;  /* 0x0000001f08027819 */ /* 0x000fe200000006ff */
[----:B------:R-:W-:-:S03]  /*3c80*/  UMOV UR5, 0x40 ;  /* 0x0000004000057882 */ /* 0x000fc60000000000 */
[----:B------:R-:W-:Y:S01]  /*3c90*/  UVIRTCOUNT.DEALLOC.SMPOOL 0x80 ;  /* 0x000000800000784c */ /* 0x000fe20000000000 */
[----:B----4-:R-:W-:Y:S02]  /*3ca0*/  ULEA UR4, UR4, UR5, 0x18 ;  /* 0x0000000504047291 */ /* 0x010fe4000f8ec0ff */
[----:B------:R-:W-:-:S07]  /*3cb0*/  ULEA UR5, UR15, UR6, 0x3 ;  /* 0x000000060f057291 */ /* 0x000fce000f8e18ff */
[----:B------:R1:W-:Y:S02]  /*3cc0*/  @P0 STS.U8 [UR4+0x1c], R0 ;  /* 0x00001c00ff000988 */ /* 0x0003e40008000004 */
[----:B------:R-:W4:Y:S02]  /*3cd0*/  SYNCS.PHASECHK.TRANS64.TRYWAIT P0, [UR5], R2 ;  /* 0x00000002ff0075a7 */ /* 0x000f240008001105 */
[----:B-1--4-:R-:W-:Y:S05]  /*3ce0*/  @!P0 BRA `(.L_x_63) ;  /* 0x0000005c00e48947 */ /* 0x012fea0003800000 */
.L_x_168:
[----:B------:R-:W-:-:S04]  /*3cf0*/  UIADD3 UR7, UPT, UPT, UR15, 0x1, URZ ;  /* 0x000000010f077890 */ /* 0x000fc8000fffe0ff */
[----:B------:R-:W-:-:S04]  /*3d00*/  UISETP.NE.AND UP0, UPT, UR7, 0x2, UPT ;  /* 0x000000020700788c */ /* 0x000fc8000bf05270 */
[----:B------:R-:W-:Y:S02]  /*3d10*/  USEL UR5, URZ, 0x1, UP0 ;  /* 0x00000001ff057887 */ /* 0x000fe40008000000 */
[----:B------:R-:W-:-:S04]  /*3d20*/  USEL UR7, UR7, URZ, UP0 ;  /* 0x000000ff07077287 */ /* 0x000fc80008000000 */
[----:B------:R-:W-:Y:S01]  /*3d30*/  ULEA UR7, UR7, UR6, 0x3 ;  /* 0x0000000607077291 */ /* 0x000fe2000f8e18ff */
[----:B-1----:R-:W-:-:S04]  /*3d40*/  LOP3.LUT R2, R8, UR5, RZ, 0x3c, !PT ;  /* 0x0000000508027c12 */ /* 0x002fc8000f8e3cff */
[----:B------:R-:W-:-:S04]  /*3d50*/  SHF.L.U32 R2, R2, 0x1f, RZ ;  /* 0x0000001f02027819 */ /* 0x000fc800000006ff */
[----:B------:R-:W1:Y:S02]  /*3d60*/  SYNCS.PHASECHK.TRANS64.TRYWAIT P0, [UR7], R2 ;  /* 0x00000002ff0075a7 */ /* 0x000e640008001107 */
[----:B-1----:R-:W-:Y:S05]  /*3d70*/  @!P0 BRA `(.L_x_64) ;  /* 0x0000005c00d88947 */ /* 0x002fea0003800000 */
.L_x_170:
[----:B------:R-:W-:Y:S01]  /*3d80*/  NOP ;  /* 0x0000000000007918 */ /* 0x000fe20000000000 */
[----:B-1----:R-:W1:Y:S01]  /*3d90*/  LDS R0, [UR4+0x14] ;  /* 0x00001404ff007984 */ /* 0x002e620008000800 */
[----:B------:R-:W-:Y:S01]  /*3da0*/  LOP3.LUT R3, R9, 0xffff, RZ, 0xc0, !PT ;  /* 0x0000ffff09037812 */ /* 0x000fe200078ec0ff */
[----:B------:R-:W-:-:S03]  /*3db0*/  IMAD.MOV.U32 R2, RZ, RZ, 0xffff ;  /* 0x0000ffffff027424 */ /* 0x000fc600078e00ff */
[----:B------:R-:W-:-:S04]  /*3dc0*/  SHF.R.U32.HI R3, RZ, 0x5, R3 ;  /* 0x00000005ff037819 */ /* 0x000fc80000011603 */
[----:B------:R-:W-:-:S04]  /*3dd0*/  SHF.L.U32 R2, R2, R3, RZ ;  /* 0x0000000302027219 */ /* 0x000fc800000006ff */
[----:B-1----:R-:W-:-:S04]  /*3de0*/  LOP3.LUT R0, R0, R2, RZ, 0xc0, !PT ;  /* 0x0000000200007212 */ /* 0x002fc800078ec0ff */
[----:B------:R-:W-:Y:S01]  /*3df0*/  ISETP.NE.AND P0, PT, R0, R2, PT ;  /* 0x000000020000720c */ /* 0x000fe20003f05270 */
[----:B------:R-:W-:-:S05]  /*3e00*/  IMAD.MOV.U32 R0, RZ, RZ, 0x1 ;  /* 0x00000001ff007424 */ /* 0x000fca00078e00ff */
[----:B------:R-:W-:-:S07]  /*3e10*/  SHF.L.U32 R0, R0, R3, RZ ;  /* 0x0000000300007219 */ /* 0x000fce00000006ff */
[----:B------:R-:W-:Y:S05]  /*3e20*/  @P0 BRA `(.L_x_65) ;  /* 0x00000000005c0947 */ /* 0x000fea0003800000 */
[----:B------:R-:W1:Y:S02]  /*3e30*/  LDS R3, [UR4+0x18] ;  /* 0x00001804ff037984 */ /* 0x000e640008000800 */
[----:B-1----:R-:W-:-:S04]  /*3e40*/  LOP3.LUT R3, R3, R0, RZ, 0xc0, !PT ;  /* 0x0000000003037212 */ /* 0x002fc800078ec0ff */
[----:B------:R-:W-:-:S13]  /*3e50*/  ISETP.NE.AND P0, PT, R3, R0, PT ;  /* 0x000000000300720c */ /* 0x000fda0003f05270 */
[----:B------:R-:W-:Y:S05]  /*3e60*/  @P0 BRA `(.L_x_66) ;  /* 0x0000000000400947 */ /* 0x000fea0003800000 */
[----:B--2---:R-:W-:Y:S01]  /*3e70*/  R2UR UR8, R2 ;  /* 0x00000000020872ca */ /* 0x004fe200000e0000 */
[----:B------:R-:W1:Y:S01]  /*3e80*/  S2R R3, SR_LANEID ;  /* 0x0000000000037919 */ /* 0x000e620000000000 */
[----:B------:R-:W-:Y:S01]  /*3e90*/  LOP3.LUT R0, RZ, R0, RZ, 0x33, !PT ;  /* 0x00000000ff007212 */ /* 0x000fe200078e33ff */
[----:B------:R-:W-:Y:S02]  /*3ea0*/  VOTEU.ANY UR7, UPT, PT ;  /* 0x0000000000077886 */ /* 0x000fe400038e0100 */
[----:B------:R-:W-:Y:S01]  /*3eb0*/  UFLO.U32 UR7, UR7 ;  /* 0x00000007000772bd */ /* 0x000fe200080e0000 */
[----:B------:R-:W2:Y:S07]  /*3ec0*/  REDUX UR5, R0 ;  /* 0x00000000000573c4 */ /* 0x000eae0000000000 */
[----:B------:R-:W-:-:S06]  /*3ed0*/  ULOP3.LUT UR8, URZ, UR8, URZ, 0x33, !UPT ;  /* 0x00000008ff087292 */ /* 0x000fcc000f8e33ff */
[----:B------:R-:W-:-:S04]  /*3ee0*/  IMAD.U32 R2, RZ, RZ, UR8 ;  /* 0x00000008ff027e24 */ /* 0x000fc8000f8e00ff */
[----:B------:R-:W4:Y:S02]  /*3ef0*/  REDUX UR6, R2 ;  /* 0x00000000020673c4 */ /* 0x000f240000000000 */
[----:B------:R1:W-:Y:S01]  /*3f00*/  UTCATOMSWS.AND URZ, UR8 ;  /* 0x0000000800ff79e3 */ /* 0x0003e20008000000 */
[----:B--2---:R-:W-:Y:S01]  /*3f10*/  IMAD.U32 R0, RZ, RZ, UR5 ;  /* 0x00000005ff007e24 */ /* 0x004fe2000f8e00ff */
[----:B-1----:R-:W-:Y:S01]  /*3f20*/  ISETP.EQ.U32.AND P0, PT, R3, UR7, PT ;  /* 0x0000000703007c0c */ /* 0x002fe2000bf02070 */
[----:B----4-:R-:W-:-:S12]  /*3f30*/  IMAD.U32 R2, RZ, RZ, UR6 ;  /* 0x00000006ff027e24 */ /* 0x010fd8000f8e00ff */
[----:B------:R1:W-:Y:S04]  /*3f40*/  @P0 ATOMS.AND RZ, [UR4+0x14], R2 ;  /* 0x00001402ffff098c */ /* 0x0003e8000a800004 */
[----:B------:R1:W-:Y:S01]  /*3f50*/  @P0 ATOMS.AND RZ, [UR4+0x18], R0 ;  /* 0x00001800ffff098c */ /* 0x0003e2000a800004 */
[----:B------:R-:W-:Y:S05]  /*3f60*/  BRA `(.L_x_67) ;  /* 0x0000000000147947 */ /* 0x000fea0003800000 */
.L_x_66:
[----:B------:R-:W-:Y:S02]  /*3f70*/  MOV R2, 0x3f90 ;  /* 0x00003f9000027802 */ /* 0x000fe40000000f00 */
[----:B--23-5:R-:W-:Y:S05]  /*3f80*/  CALL.REL.NOINC `($__internal_0_$__cuda_sm10x_tcgen05_guardrail_trap_col_being_dealloced_not_returned_by_alloc) ;  /* 0x0000006000c47944 */ /* 0x02cfea0003c00000 */
[----:B------:R-:W-:Y:S05]  /*3f90*/  BRA `(.L_x_67) ;  /* 0x0000000000087947 */ /* 0x000fea0003800000 */
.L_x_65:
[----:B------:R-:W-:Y:S02]  /*3fa0*/  MOV R2, 0x3fc0 ;  /* 0x00003fc000027802 */ /* 0x000fe40000000f00 */
[----:B--23-5:R-:W-:Y:S05]  /*3fb0*/  CALL.REL.NOINC `($__internal_2_$__cuda_sm10x_tcgen05_guardrail_trap_unallocated_columns_being_dealloced) ;  /* 0x0000006000d07944 */ /* 0x02cfea0003c00000 */
.L_x_67:
[----:B------:R-:W-:Y:S01]  /*3fc0*/  NOP ;  /* 0x0000000000007918 */ /* 0x000fe20000000000 */
[----:B------:R-:W-:Y:S05]  /*3fd0*/  EXIT ;  /* 0x000000000000794d */ /* 0x000fea0003800000 */
.L_x_51:
[----:B------:R-:W-:-:S09]  /*3fe0*/  UISETP.NE.OR UP2, UPT, UR8, 0x3, !UP2 ;  /* 0x000000030800788c */ /* 0x000fd2000d745670 */
[----:B------:R-:W-:Y:S05]  /*3ff0*/  BRA.U UP2, `(.L_x_68) ;  /* 0x0000001102547547 */ /* 0x000fea000b800000 */
[----:B------:R-:W1:Y:S01]  /*4000*/  LDC.64 R28, c[0x0][0x988] ;  /* 0x00026200ff1c7b82 */ /* 0x000e620000000a00 */
[----:B------:R-:W2:Y:S01]  /*4010*/  LDCU.64 UR8, c[0x0][0x888] ;  /* 0x00011100ff0877ac */ /* 0x000ea20008000a00 */
[----:B------:R-:W-:Y:S02]  /*4020*/  IMAD.MOV.U32 R32, RZ, RZ, 0x1 ;  /* 0x00000001ff207424 */ /* 0x000fe400078e00ff */
[----:B------:R-:W-:Y:S01]  /*4030*/  IMAD.MOV.U32 R31, RZ, RZ, RZ ;  /* 0x000000ffff1f7224 */ /* 0x000fe200078e00ff */
[----:B------:R-:W4:Y:S03]  /*4040*/  LDCU.64 UR4, c[0x0][0x890] ;  /* 0x00011200ff0477ac */ /* 0x000f260008000a00 */
[----:B------:R-:W3:Y:S01]  /*4050*/  LDC.64 R22, c[0x0][0x980] ;  /* 0x00026000ff167b82 */ /* 0x000ee20000000a00 */
[----:B------:R-:W-:Y:S01]  /*4060*/  UMOV UR22, 0x400 ;  /* 0x0000040000167882 */ /* 0x000fe20000000000 */
[----:B------:R-:W-:-:S02]  /*4070*/  UPLOP3.LUT UP1, UPT, UPT, UPT, UPT, 0x40, 0x4 ;  /* 0x000000000004789c */ /* 0x000fc40003f2e870 */
[----:B------:R-:W-:-:S04]  /*4080*/  ULEA UR22, UR45, UR22, 0x18 ;  /* 0x000000162d167291 */ /* 0x000fc8000f8ec0ff */
[----:B------:R-:W3:Y:S01]  /*4090*/  LDC R0, c[0x0][0xb30] ;  /* 0x0002cc00ff007b82 */ /* 0x000ee20000000800 */
[----:B------:R-:W-:Y:S02]  /*40a0*/  UIADD3 UR23, UPT, UPT, UR22, 0xd8, URZ ;  /* 0x000000d816177890 */ /* 0x000fe4000fffe0ff */
[----:B------:R-:W-:Y:S02]  /*40b0*/  UIADD3 UR33, UPT, UPT, UR22, 0xc0, URZ ;  /* 0x000000c016217890 */ /* 0x000fe4000fffe0ff */
[----:B------:R-:W-:Y:S02]  /*40c0*/  UIADD3 UR25, UPT, UPT, UR22, 0xc8, URZ ;  /* 0x000000c816197890 */ /* 0x000fe4000fffe0ff */
[----:B--2---:R-:W-:Y:S01]  /*40d0*/  UISETP.NE.U32.AND UP4, UPT, UR8, URZ, UPT ;  /* 0x000000ff0800728c */ /* 0x004fe2000bf85070 */
[----:B------:R-:W2:Y:S01]  /*40e0*/  LDC R30, c[0x0][0x370] ;  /* 0x0000dc00ff1e7b82 */ /* 0x000ea20000000800 */
[C---:B-1----:R-:W-:Y:S01]  /*40f0*/  ISETP.NE.AND P0, PT, R29.reuse, 0x1, PT ;  /* 0x000000011d00780c */ /* 0x042fe20003f05270 */
[----:B----4-:R-:W-:Y:S01]  /*4100*/  UISETP.NE.U32.AND UP5, UPT, UR4, URZ, UPT ;  /* 0x000000ff0400728c */ /* 0x010fe2000bfa5070 */
[----:B------:R-:W-:Y:S01]  /*4110*/  R2UR UR7, R29 ;  /* 0x000000001d0772ca */ /* 0x000fe200000e0000 */
[----:B------:R-:W-:Y:S01]  /*4120*/  UIADD3 UR15, UPT, UPT, UR22, 0x118, URZ ;  /* 0x00000118160f7890 */ /* 0x000fe2000fffe0ff */
[----:B------:R-:W-:Y:S01]  /*4130*/  IMAD.MOV.U32 R29, RZ, RZ, 0x2000 ;  /* 0x00002000ff1d7424 */ /* 0x000fe200078e00ff */
[----:B------:R-:W-:-:S02]  /*4140*/  UIADD3 UR17, UPT, UPT, UR22, 0xd0, URZ ;  /* 0x000000d016117890 */ /* 0x000fc4000fffe0ff */
[----:B------:R-:W1:Y:S01]  /*4150*/  LDC R3, c[0x0][0xb0c] ;  /* 0x0002c300ff037b82 */ /* 0x000e620000000800 */
[----:B---3--:R-:W-:Y:S01]  /*4160*/  R2UR UR14, R22 ;  /* 0x00000000160e72ca */ /* 0x008fe200000e0000 */
[----:B------:R-:W-:Y:S02]  /*4170*/  UPRMT UR23, UR45, 0x654, UR23 ;  /* 0x000006542d177896 */ /* 0x000fe40008000017 */
[----:B------:R-:W-:Y:S02]  /*4180*/  UPRMT UR31, UR45, 0x654, UR33 ;  /* 0x000006542d1f7896 */ /* 0x000fe40008000021 */
[----:B------:R-:W-:Y:S02]  /*4190*/  UPRMT UR30, UR45, 0x654, UR25 ;  /* 0x000006542d1e7896 */ /* 0x000fe40008000019 */
[----:B------:R-:W3:Y:S01]  /*41a0*/  LDC R15, c[0x0][0xb20] ;  /* 0x0002c800ff0f7b82 */ /* 0x000ee20000000800 */
[----:B------:R-:W-:Y:S01]  /*41b0*/  ISETP.NE.AND P1, PT, R0, 0x1, PT ;  /* 0x000000010000780c */ /* 0x000fe20003f25270 */
[----:B------:R-:W-:-:S02]  /*41c0*/  UISETP.NE.AND.EX UP4, UPT, UR9, URZ, UPT, UP4 ;  /* 0x000000ff0900728c */ /* 0x000fc4000bf85340 */
[----:B------:R-:W-:Y:S02]  /*41d0*/  UPRMT UR15, URZ, 0x654, UR15 ;  /* 0x00000654ff0f7896 */ /* 0x000fe4000800000f */
[----:B------:R-:W-:Y:S02]  /*41e0*/  UPRMT UR45, UR45, 0x654, UR17 ;  /* 0x000006542d2d7896 */ /* 0x000fe40008000011 */
[----:B------:R-:W4:Y:S01]  /*41f0*/  LDC.64 R34, c[0x0][0x348] ;  /* 0x0000d200ff227b82 */ /* 0x000f220000000a00 */
[----:B------:R-:W-:Y:S01]  /*4200*/  UISETP.NE.AND.EX UP5, UPT, UR5, URZ, UPT, UP5 ;  /* 0x000000ff0500728c */ /* 0x000fe2000bfa5350 */
[----:B------:R-:W-:-:S06]  /*4210*/  VOTEU.ANY UP3, P0 ;  /* 0x0000000000ff7886 */ /* 0x000fcc0000060100 */
[----:B------:R-:W1:Y:S08]  /*4220*/  LDC.64 R18, c[0x0][0xb10] ;  /* 0x0002c400ff127b82 */ /* 0x000e700000000a00 */
[----:B------:R-:W1:Y:S08]  /*4230*/  LDC.64 R6, c[0x0][0xb18] ;  /* 0x0002c600ff067b82 */ /* 0x000e700000000a00 */
[----:B------:R-:W1:Y:S08]  /*4240*/  LDC.64 R4, c[0x0][0xb28] ;  /* 0x0002ca00ff047b82 */ /* 0x000e700000000a00 */
[----:B------:R-:W1:Y:S08]  /*4250*/  LDC.64 R20, c[0x0][0x990] ;  /* 0x00026400ff147b82 */ /* 0x000e700000000a00 */
[----:B--23--:R-:W1:Y:S02]  /*4260*/  LDC R16, c[0x0][0x374] ;  /* 0x0000dd00ff107b82 */ /* 0x00ce640000000800 */
.L_x_79:
[----:B------:R-:W-:Y:S04]  /*4270*/  SHF.L.U32 R2, R31, 0x1f, RZ ;  /* 0x0000001f1f027819 */ /* 0x000fe800000006ff */
[----:B--2---:R-:W2:Y:S02]  /*4280*/  SYNCS.PHASECHK.TRANS64.TRYWAIT P0, [UR22+0x110], R2 ;  /* 0x00011002ff0075a7 */ /* 0x004ea40008001116 */
[----:B--2---:R-:W-:Y:S05]  /*4290*/  @!P0 BRA `(.L_x_69) ;  /* 0x0000005800a88947 */ /* 0x004fea0003800000 */
.L_x_172:
[----:B------:R-:W3:Y:S01]  /*42a0*/  LDS.128 R24, [UR22+0x150] ;  /* 0x00015016ff187984 */ /* 0x000ee20008000c00 */
[----:B------:R-:W-:Y:S01]  /*42b0*/  ISETP.GE.AND P0, PT, R40, 0x1, PT ;  /* 0x000000012800780c */ /* 0x000fe20003f06270 */
[----:B------:R-:W-:Y:S01]  /*42c0*/  @!PT LDS RZ, [RZ] ;  /* 0x00000000fffff984 */ /* 0x000fe20000000800 */
[----:B------:R-:W-:Y:S01]  /*42d0*/  @!PT LDS RZ, [RZ] ;  /* 0x00000000fffff984 */ /* 0x000fe20000000800 */
[----:B------:R-:W-:Y:S01]  /*42e0*/  @!PT LDS RZ, [RZ] ;  /* 0x00000000fffff984 */ /* 0x000fe20000000800 */
[----:B------:R-:W-:Y:S01]  /*42f0*/  @!PT LDS RZ, [RZ] ;  /* 0x00000000fffff984 */ /* 0x000fe20000000800 */
[----:B------:R1:W-:Y:S06]  /*4300*/  MEMBAR.ALL.CTA ;  /* 0x0000000000007992 */ /* 0x0003ec0000008000 */
[----:B-1----:R-:W1:Y:S02]  /*4310*/  FENCE.VIEW.ASYNC.S ;  /* 0x00000000000073c6 */ /* 0x002e640000000000 */
[----:B-1----:R-:W-:Y:S01]  /*4320*/  SYNCS.ARRIVE.TRANS64.RED.A1T0 RZ, [UR15], RZ ;  /* 0x000000ffffff79a7 */ /* 0x002fe2000810040f */
[----:B---3--:R-:W-:Y:S11]  /*4330*/  LOP3.LUT P3, RZ, R26, 0x1, RZ, 0xc0, !PT ;  /* 0x000000011aff7812 */ /* 0x008ff6000786c0ff */
[----:B------:R-:W-:Y:S02]  /*4340*/  @!UPT UIADD3 URZ, UPT, UPT, URZ, URZ, URZ ;  /* 0x000000fffffff290 */ /* 0x000fe4000fffe0ff */
[----:B------:R-:W-:Y:S02]  /*4350*/  @P3 MOV R11, R24 ;  /* 0x00000018000b3202 */ /* 0x000fe40000000f00 */
[----:B------:R-:W-:Y:S01]  /*4360*/  @P3 LOP3.LUT R10, R25, 0xffff, RZ, 0xc0, !PT ;  /* 0x0000ffff190a3812 */ /* 0x000fe200078ec0ff */
[----:B------:R-:W-:Y:S06]  /*4370*/  @!P0 BRA `(.L_x_70) ;  /* 0x0000000000a48947 */ /* 0x000fec0003800000 */
[----:B--2---:R-:W-:Y:S01]  /*4380*/  IMAD.HI.U32 R0, R16, R7, RZ ;  /* 0x0000000710007227 */ /* 0x004fe200078e00ff */
[----:B------:R-:W-:Y:S02]  /*4390*/  ISETP.NE.AND P0, PT, R6, 0x1, PT ;  /* 0x000000010600780c */ /* 0x000fe40003f05270 */
[----:B------:R-:W-:Y:S01]  /*43a0*/  ISETP.NE.AND P2, PT, R40, 0x1, PT ;  /* 0x000000012800780c */ /* 0x000fe20003f45270 */
[----:B------:R-:W-:Y:S01]  /*43b0*/  IMAD.HI.U32 R9, R30, R18, RZ ;  /* 0x000000121e097227 */ /* 0x000fe200078e00ff */
[----:B------:R-:W-:Y:S02]  /*43c0*/  SHF.R.U32.HI R0, RZ, R15, R0 ;  /* 0x0000000fff007219 */ /* 0x000fe40000011600 */
[----:B------:R-:W-:Y:S01]  /*43d0*/  ISETP.NE.AND P4, PT, R3, 0x1, PT ;  /* 0x000000010300780c */ /* 0x000fe20003f85270 */
[----:B------:R-:W-:Y:S01]  /*43e0*/  IMAD.HI.U32 R13, R10, R7, RZ ;  /* 0x000000070a0d7227 */ /* 0x000fe200078e00ff */
[----:B------:R-:W-:Y:S02]  /*43f0*/  SHF.R.U32.HI R9, RZ, R19, R9 ;  /* 0x00000013ff097219 */ /* 0x000fe40000011609 */
[----:B------:R-:W-:Y:S01]  /*4400*/  SEL R0, R16, R0, !P0 ;  /* 0x0000000010007207 */ /* 0x000fe20004000000 */
[----:B------:R-:W-:Y:S01]  /*4410*/  IMAD.HI.U32 R12, R11, R18, RZ ;  /* 0x000000120b0c7227 */ /* 0x000fe200078e00ff */
[----:B------:R-:W-:Y:S03]  /*4420*/  SEL R9, R30, R9, !P4 ;  /* 0x000000091e097207 */ /* 0x000fe60006000000 */
[-C--:B------:R-:W-:Y:S01]  /*4430*/  IMAD.HI.U32 R8, R0, R4.reuse, RZ ;  /* 0x0000000400087227 */ /* 0x080fe200078e00ff */
[----:B------:R-:W-:Y:S03]  /*4440*/  SHF.R.U32.HI R12, RZ, R19, R12 ;  /* 0x00000013ff0c7219 */ /* 0x000fe6000001160c */
[----:B------:R-:W-:Y:S01]  /*4450*/  IMAD.HI.U32 R2, R9, R4, RZ ;  /* 0x0000000409027227 */ /* 0x000fe200078e00ff */
[----:B------:R-:W-:Y:S02]  /*4460*/  @P2 SHF.R.U32.HI R0, RZ, R5, R8 ;  /* 0x00000005ff002219 */ /* 0x000fe40000011608 */
[----:B------:R-:W-:Y:S02]  /*4470*/  SHF.R.U32.HI R8, RZ, R15, R13 ;  /* 0x0000000fff087219 */ /* 0x000fe4000001160d */
[----:B------:R-:W-:Y:S01]  /*4480*/  @P2 SHF.R.U32.HI R9, RZ, R5, R2 ;  /* 0x00000005ff092219 */ /* 0x000fe20000011602 */
[----:B------:R-:W-:Y:S01]  /*4490*/  IMAD R0, R40, R0, RZ ;  /* 0x0000000028007224 */ /* 0x000fe200078e02ff */
[----:B------:R-:W-:Y:S02]  /*44a0*/  SEL R8, R10, R8, !P0 ;  /* 0x000000080a087207 */ /* 0x000fe40004000000 */
[----:B------:R-:W-:Y:S01]  /*44b0*/  SEL R2, R11, R12, !P4 ;  /* 0x0000000c0b027207 */ /* 0x000fe20006000000 */
[----:B------:R-:W-:Y:S01]  /*44c0*/  IMAD R12, R40, R9, RZ ;  /* 0x00000009280c7224 */ /* 0x000fe200078e02ff */
[C---:B------:R-:W-:Y:S01]  /*44d0*/  ISETP.GE.AND P0, PT, R8.reuse, R0, PT ;  /* 0x000000000800720c */ /* 0x040fe20003f06270 */
[----:B------:R-:W-:Y:S03]  /*44e0*/  IMAD.HI.U32 R0, R8, R4, RZ ;  /* 0x0000000408007227 */ /* 0x000fe600078e00ff */
[----:B------:R-:W-:Y:S02]  /*44f0*/  ISETP.GE.OR P0, PT, R2, R12, P0 ;  /* 0x0000000c0200720c */ /* 0x000fe40000706670 */
[-C--:B------:R-:W-:Y:S04]  /*4500*/  SHF.R.U32.HI R0, RZ, R5.reuse, R0 ;  /* 0x00000005ff007219 */ /* 0x080fe80000011600 */
[----:B------:R-:W-:Y:S05]  /*4510*/  SEL R13, R8, R0, !P2 ;  /* 0x00000000080d7207 */ /* 0x000fea0005000000 */
[----:B------:R-:W-:Y:S02]  /*4520*/  IMAD.MOV R12, RZ, RZ, -R13 ;  /* 0x000000ffff0c7224 */ /* 0x000fe400078e0a0d */
[----:B------:R-:W-:Y:S04]  /*4530*/  @!P0 IMAD.HI.U32 R0, R2, R4, RZ ;  /* 0x0000000402008227 */ /* 0x000fe800078e00ff */
[----:B------:R-:W-:Y:S01]  /*4540*/  IMAD R12, R40, R12, R8 ;  /* 0x0000000c280c7224 */ /* 0x000fe200078e0208 */
[----:B------:R-:W-:Y:S04]  /*4550*/  @!P0 SHF.R.U32.HI R0, RZ, R5, R0 ;  /* 0x00000005ff008219 */ /* 0x000fe80000011600 */
[----:B------:R-:W-:Y:S04]  /*4560*/  @!P0 SEL R0, R2, R0, !P2 ;  /* 0x0000000002008207 */ /* 0x000fe80005000000 */
[----:B------:R-:W-:Y:S01]  /*4570*/  @!P0 IADD3 R13, PT, PT, R13, -R0, RZ ;  /* 0x800000000d0d8210 */ /* 0x000fe20007ffe0ff */
[----:B------:R-:W-:Y:S01]  /*4580*/  @!P0 IMAD R0, R9, R12, R0 ;  /* 0x0000000c09008224 */ /* 0x000fe200078e0200 */
[----:B------:R-:W-:Y:S01]  /*4590*/  IADD3 R9, PT, PT, -R8, RZ, RZ ;  /* 0x000000ff08097210 */ /* 0x000fe20007ffe1ff */
[--C-:B------:R-:W-:Y:S02]  /*45a0*/  IMAD.MOV R12, RZ, RZ, -R2.reuse ;  /* 0x000000ffff0c7224 */ /* 0x100fe400078e0a02 */
[----:B------:R-:W-:Y:S02]  /*45b0*/  @!P0 IMAD R8, R13, R40, R2 ;  /* 0x000000280d088224 */ /* 0x000fe400078e0202 */
[----:B------:R-:W-:Y:S02]  /*45c0*/  @!P0 IMAD.MOV.U32 R2, RZ, RZ, R0 ;  /* 0x000000ffff028224 */ /* 0x000fe400078e0000 */
[----:B------:R-:W-:Y:S02]  /*45d0*/  IMAD R11, R3, R12, R11 ;  /* 0x0000000c030b7224 */ /* 0x000fe400078e020b */
[----:B------:R-:W-:Y:S02]  /*45e0*/  IMAD R10, R6, R9, R10 ;  /* 0x00000009060a7224 */ /* 0x000fe400078e020a */
[----:B------:R-:W-:Y:S02]  /*45f0*/  IMAD R11, R2, R3, R11 ;  /* 0x00000003020b7224 */ /* 0x000fe400078e020b */
[----:B------:R-:W-:Y:S02]  /*4600*/  IMAD R10, R8, R6, R10 ;  /* 0x00000006080a7224 */ /* 0x000fe400078e020a */
.L_x_70:
[----:B------:R-:W-:Y:S05]  /*4610*/  BRA.U UP1, `(.L_x_71) ;  /* 0x0000000101107547 */ /* 0x000fea000b800000 */
[----:B--2---:R-:W-:Y:S04]  /*4620*/  MOV R2, UR6 ;  /* 0x0000000600027c02 */ /* 0x004fe80008000f00 */
[----:B------:R-:W-:Y:S04]  /*4630*/  SHF.L.U32 R2, R2, 0x1f, RZ ;  /* 0x0000001f02027819 */ /* 0x000fe800000006ff */
[----:B------:R-:W1:Y:S02]  /*4640*/  SYNCS.PHASECHK.TRANS64.TRYWAIT P0, [UR22+0x108], R2 ;  /* 0x00010802ff0075a7 */ /* 0x000e640008001116 */
[----:B-1----:R-:W-:Y:S05]  /*4650*/  @!P0 BRA `(.L_x_72) ;  /* 0x0000005400d08947 */ /* 0x002fea0003800000 */
.L_x_71:
[----:B------:R-:W-:Y:S02]  /*4660*/  R2UR UR34, R14 ;  /* 0x000000000e2272ca */ /* 0x000fe400000e0000 */
[----:B------:R-:W-:Y:S02]  /*4670*/  ISETP.NE.U32.AND P0, PT, RZ, UR4, PT ;  /* 0x00000004ff007c0c */ /* 0x000fe4000bf05070 */
[----:B------:R-:W-:Y:S02]  /*4680*/  SHF.L.U32 R14, R32, 0x1f, RZ ;  /* 0x0000001f200e7819 */ /* 0x000fe400000006ff */
[----:B------:R-:W-:Y:S07]  /*4690*/  ISETP.NE.AND.EX P0, PT, RZ, UR5, PT, P0 ;  /* 0x00000005ff007c0c */ /* 0x000fee000bf05300 */
[----:B------:R-:W-:Y:S01]  /*46a0*/  USHF.L.U32 UR34, UR34, 0x7, URZ ;  /* 0x0000000722227899 */ /* 0x000fe200080006ff */
[----:B------:R-:W-:Y:S11]  /*46b0*/  BRA.U !UP5, `(.L_x_73) ;  /* 0x000000010d347547 */ /* 0x000ff6000b800000 */
[----:B------:R-:W-:Y:S01]  /*46c0*/  UPLOP3.LUT UP0, UPT, UPT, UPT, UP4, 0x80, 0x8 ;  /* 0x000000000008789c */ /* 0x000fe20003f0f040 */
[----:B-12---:R-:W-:Y:S02]  /*46d0*/  HFMA2 R0, -RZ, RZ, 0, 5.9604644775390625e-08 ;  /* 0x00000001ff007431 */ /* 0x006fe400000001ff */
[----:B------:R-:W-:Y:S03]  /*46e0*/  IMAD.MOV.U32 R92, RZ, RZ, 0x1 ;  /* 0x00000001ff5c7424 */ /* 0x000fe600078e00ff */
[----:B------:R-:W-:Y:S05]  /*46f0*/  PLOP3.LUT P2, PT, PT, PT, UP0, 0x80, 0x8 ;  /* 0x000000000008781c */ /* 0x000fea0003f4f008 */
[----:B------:R-:W1:Y:S01]  /*4700*/  @UP0 LDCU.64 UR10, c[0x0][0x888] ;  /* 0x00011100ff0a07ac */ /* 0x000e620008000a00 */
[----:B------:R-:W-:Y:S07]  /*4710*/  @UP0 UIMAD UR8, UR57, UR4, URZ ;  /* 0x00000004390802a4 */ /* 0x000fee000f8e02ff */
[----:B------:R-:W-:Y:S01]  /*4720*/  @!P2 PRMT R92, R0, 0x7610, R92 ;  /* 0x00007610005ca816 */ /* 0x000fe2000000005c */
[----:B-1----:R-:W-:Y:S03]  /*4730*/  @UP0 UIMAD.WIDE UR10, UR8, 0x4, UR10 ;  /* 0x00000004080a08a5 */ /* 0x002fe6000f8e020a */
[----:B------:R-:W1:Y:S03]  /*4740*/  @!UP0 LDCU UR8, c[0x0][0x880] ;  /* 0x00011000ff0887ac */ /* 0x000e660008000800 */
[----:B------:R-:W-:Y:S01]  /*4750*/  IMAD.U32 R8, RZ, RZ, UR10 ;  /* 0x0000000aff087e24 */ /* 0x000fe2000f8e00ff */
[----:B------:R-:W-:Y:S05]  /*4760*/  MOV R9, UR11 ;  /* 0x0000000b00097c02 */ /* 0x000fea0008000f00 */
[----:B-----5:R3:W5:Y:S02]  /*4770*/  @P2 LDG.E R49, desc[UR48][R8.64] ;  /* 0x0000003008312981 */ /* 0x020764000c1e1900 */
[----:B-1-3--:R-:W-:Y:S07]  /*4780*/  @!P2 IMAD.U32 R49, RZ, RZ, UR8 ;  /* 0x00000008ff31ae24 */ /* 0x00afee000f8e00ff */
.L_x_73:
[----:B-----5:R-:W-:Y:S01]  /*4790*/  @!P0 FSETP.EQ.AND P4, PT, R49, RZ, PT ;  /* 0x000000ff3100820b */ /* 0x020fe20003f82000 */
[----:B------:R-:W-:Y:S01]  /*47a0*/  @!UPT UIADD3 URZ, UPT, UPT, URZ, URZ, URZ ;  /* 0x000000fffffff290 */ /* 0x000fe2000fffe0ff */
[----:B------:R-:W-:Y:S11]  /*47b0*/  @!P0 BRA `(.L_x_74) ;  /* 0x0000000000148947 */ /* 0x000ff60003800000 */
[----:B------:R-:W-:Y:S02]  /*47c0*/  LOP3.LUT P0, RZ, R92, 0xff, RZ, 0xc0, !PT ;  /* 0x000000ff5cff7812 */ /* 0x000fe4000780c0ff */
[----:B------:R-:W-:Y:S04]  /*47d0*/  PLOP3.LUT P4, PT, PT, PT, UP0, 0x80, 0x8 ;  /* 0x000000000008781c */ /* 0x000fe80003f8f008 */
[----:B------:R-:W-:Y:S07]  /*47e0*/  PLOP3.LUT P4, PT, P4, PT, PT, 0x8, 0x80 ;  /* 0x000000000080781c */ /* 0x000fee000278e170 */
[----:B------:R-:W-:Y:S11]  /*47f0*/  @P0 FSETP.EQ.AND P4, PT, R49, RZ, PT ;  /* 0x000000ff3100020b */ /* 0x000ff60003f82000 */
[----:B------:R-:W-:Y:S02]  /*4800*/  @!UPT UIADD3 URZ, UPT, UPT, URZ, URZ, URZ ;  /* 0x000000fffffff290 */ /* 0x000fe4000fffe0ff */
.L_x_74:
[----:B------:R-:W-:Y:S01]  /*4810*/  ISETP.NE.AND P0, PT, R22, 0x1, PT ;  /* 0x000000011600780c */ /* 0x000fe20003f05270 */
[----:B------:R-:W3:Y:S01]  /*4820*/  SYNCS.PHASECHK.TRANS64.TRYWAIT P2, [UR22+0xe0], R14 ;  /* 0x0000e00eff0075a7 */ /* 0x000ee20008041116 */
[----:B------:R-:W-:Y:S04]  /*4830*/  IMAD.SHL.U32 R17, R17, 0x80, RZ ;  /* 0x0000008011117824 */ /* 0x000fe800078e00ff */
[C---:B------:R-:W-:Y:S01]  /*4840*/  IMAD.HI.U32 R8, R17.reuse, R23, RZ ;  /* 0x0000001711087227 */ /* 0x040fe200078e00ff */
[C---:B------:R-:W-:Y:S04]  /*4850*/  R2UR UR35, R17.reuse ;  /* 0x00000000112372ca */ /* 0x040fe800000e0000 */
[----:B------:R-:W-:Y:S04]  /*4860*/  SHF.R.U32.HI R8, RZ, R28, R8 ;  /* 0x0000001cff087219 */ /* 0x000fe80000011608 */
[----:B------:R-:W-:Y:S02]  /*4870*/  SEL R8, R17, R8, !P0 ;  /* 0x0000000811087207 */ /* 0x000fe40004000000 */
[----:B------:R-:W-:Y:S02]  /*4880*/  ELECT P0, URZ, PT ;  /* 0x0000000000ff782f */ /* 0x000fe40003800000 */
[C---:B------:R-:W-:Y:S01]  /*4890*/  R2UR UR8, R8.reuse ;  /* 0x00000000080872ca */ /* 0x040fe200000e0000 */
[C---:B-12---:R-:W-:Y:S01]  /*48a0*/  IMAD.HI.U32 R0, R8.reuse, R20, RZ ;  /* 0x0000001408007227 */ /* 0x046fe200078e00ff */
[----:B------:R-:W-:Y:S02]  /*48b0*/  PLOP3.LUT P4, PT, P4, P0, PT, 0xf2, 0x2f ;  /* 0x00000000002f781c */ /* 0x000fe40002781e72 */
[----:B------:R-:W-:Y:S01]  /*48c0*/  R2UR UR36, R8 ;  /* 0x00000000082472ca */ /* 0x000fe200000e0000 */
[----:B------:R-:W-:Y:S01]  /*48d0*/  IMAD.MOV R2, RZ, RZ, -R8 ;  /* 0x000000ffff027224 */ /* 0x000fe200078e0a08 */
[----:B------:R-:W-:Y:S04]  /*48e0*/  SHF.R.U32.HI R0, RZ, R21, R0 ;  /* 0x00000015ff007219 */ /* 0x000fe80000011600 */
[----:B------:R-:W-:Y:S02]  /*48f0*/  R2UR UR37, R0 ;  /* 0x00000000002572ca */ /* 0x000fe400000e0000 */
[----:B------:R-:W-:Y:S03]  /*4900*/  R2UR UR9, R2 ;  /* 0x00000000020972ca */ /* 0x000fe600000e0000 */
[----:B----4-:R-:W-:Y:S05]  /*4910*/  @!P4 IADD3 R8, P0, PT, R34, 0x580, RZ ;  /* 0x000005802208c810 */ /* 0x010fea0007f1e0ff */
[----:B------:R-:W-:Y:S03]  /*4920*/  @!P4 IMAD.X R2, RZ, RZ, R35, P0 ;  /* 0x000000ffff02c224 */ /* 0x000fe600000e0623 */
[----:B------:R-:W-:Y:S02]  /*4930*/  USEL UR37, UR8, UR37, !UP3 ;  /* 0x0000002508257287 */ /* 0x000fe4000d800000 */
[----:B------:R-:W-:Y:S04]  /*4940*/  UIMAD UR35, UR14, UR9, UR35 ;  /* 0x000000090e2372a4 */ /* 0x000fe8000f8e0223 */
[----:B------:R-:W-:Y:S05]  /*4950*/  IMAD R0, RZ, RZ, -UR37 ;  /* 0x80000025ff007e24 */ /* 0x000fea000f8e02ff */
[----:B------:R-:W-:Y:S11]  /*4960*/  R2UR UR8, R0 ;  /* 0x00000000000872ca */ /* 0x000ff600000e0000 */
[----:B------:R-:W-:Y:S02]  /*4970*/  @!UPT UIADD3 URZ, UPT, UPT, URZ, URZ, URZ ;  /* 0x000000fffffff290 */ /* 0x000fe4000fffe0ff */
[----:B------:R-:W-:Y:S01]  /*4980*/  UIMAD UR36, UR7, UR8, UR36 ;  /* 0x00000008072472a4 */ /* 0x000fe2000f8e0224 */
[----:B---3--:R-:W-:Y:S11]  /*4990*/  @!P2 BRA `(.L_x_75) ;  /* 0x000000540018a947 */ /* 0x008ff60003800000 */
.L_x_175:
[----:B------:R-:W-:Y:S01]  /*49a0*/  @!P4 R2UR UR8, R8 ;  /* 0x000000000808c2ca */ /* 0x000fe200000e0000 */
[----:B------:R-:W-:Y:S01]  /*49b0*/  VOTEU.ALL UP2, P4 ;  /* 0x0000000000ff7886 */ /* 0x000fe20002040000 */
[----:B------:R-:W-:Y:S01]  /*49c0*/  @!P4 R2UR UR9, R2 ;  /* 0x000000000209c2ca */ /* 0x000fe200000e0000 */
[----:B------:R-:W-:Y:S01]  /*49d0*/  VOTEU.ALL UP1, P4 ;  /* 0x0000000000ff7886 */ /* 0x000fe20002020000 */
[----:B-1----:R-:W-:Y:S02]  /*49e0*/  @!P4 IMAD.MOV.U32 R0, RZ, RZ, 0x2000 ;  /* 0x00002000ff00c424 */ /* 0x002fe400078e00ff */
[----:B------:R-:W-:Y:S07]  /*49f0*/  @!UP2 UIADD3 UR32, UPT, UPT, UR22, 0x200, URZ ;  /* 0x000002001620a890 */ /* 0x000fee000fffe0ff */
[----:B------:R-:W-:Y:S02]  /*4a00*/  IMAD.U32 R8, RZ, RZ, UR8 ;  /* 0x00000008ff087e24 */ /* 0x000fe4000f8e00ff */
[----:B------:R-:W-:Y:S01]  /*4a10*/  IMAD.U32 R9, RZ, RZ, UR9 ;  /* 0x00000009ff097e24 */ /* 0x000fe2000f8e00ff */
[----:B------:R-:W-:Y:S02]  /*4a20*/  @!UP2 UPRMT UR9, URZ, 0x40, URZ ;  /* 0x00000040ff09a896 */ /* 0x000fe400080000ff */
[----:B------:R-:W-:Y:S02]  /*4a30*/  @!P4 R2UR UR10, R8 ;  /* 0x00000000080ac2ca */ /* 0x000fe400000e0000 */
[----:B------:R-:W-:Y:S01]  /*4a40*/  @!P4 R2UR UR11, R9 ;  /* 0x00000000090bc2ca */ /* 0x000fe200000e0000 */
[----:B------:R-:W-:Y:S01]  /*4a50*/  @!UP2 UPRMT UR8, UR9, 0x5410, URZ ;  /* 0x000054100908a896 */ /* 0x000fe200080000ff */
[----:B------:R-:W-:Y:S05]  /*4a60*/  @!P4 IADD3 R8, P0, PT, R34, 0x580, RZ ;  /* 0x000005802208c810 */ /* 0x000fea0007f1e0ff */
[----:B------:R-:W-:Y:S06]  /*4a70*/  @!P4 IMAD.X R2, RZ, RZ, R35, P0 ;  /* 0x000000ffff02c224 */ /* 0x000fec00000e0623 */
[----:B------:R1:W-:Y:S01]  /*4a80*/  @!UP1 UTMALDG.4D.IM2COL [UR32], [UR10], UR8 ;  /* 0x000000200a0093b4 */ /* 0x0003e20008058008 */
[----:B------:R1:W-:Y:S01]  /*4a90*/  @!P4 SYNCS.ARRIVE.TRANS64.RED.A0TR RZ, [UR22+0xc0], R0 ;  /* 0x0000c000ffffc9a7 */ /* 0x0003e20008300416 */
[----:B------:R-:W-:Y:S01]  /*4aa0*/  SYNCS.ARRIVE.TRANS64.RED.A1T0 RZ, [UR31], RZ ;  /* 0x000000ffffff79a7 */ /* 0x000fe2000810041f */
[----:B------:R-:W2:Y:S02]  /*4ab0*/  SYNCS.PHASECHK.TRANS64.TRYWAIT P2, [UR22+0xe8], R14 ;  /* 0x0000e80eff0075a7 */ /* 0x000ea40008041116 */
[----:B-12---:R-:W-:Y:S05]  /*4ac0*/  @!P2 BRA `(.L_x_76) ;  /* 0x0000005000e4a947 */ /* 0x006fea0003800000 */
.L_x_177:
[----:B------:R-:W-:Y:S01]  /*4ad0*/  @!P4 R2UR UR8, R2 ;  /* 0x000000000208c2ca */ /* 0x000fe200000e0000 */
[----:B------:R-:W-:Y:S01]  /*4ae0*/  VOTEU.ALL UP2, P4 ;  /* 0x0000000000ff7886 */ /* 0x000fe20002040000 */
[----:B------:R-:W-:Y:S01]  /*4af0*/  @!P4 R2UR UR9, R8 ;  /* 0x000000000809c2ca */ /* 0x000fe200000e0000 */
[----:B------:R-:W-:Y:S01]  /*4b00*/  VOTEU.ALL UP1, P4 ;  /* 0x0000000000ff7886 */ /* 0x000fe20002020000 */
[----:B-1----:R-:W-:Y:S01]  /*4b10*/  @!P4 IMAD.MOV.U32 R0, RZ, RZ, 0x2000 ;  /* 0x00002000ff00c424 */ /* 0x002fe200078e00ff */
[----:B------:R-:W-:Y:S01]  /*4b20*/  UMOV UR27, UR35 ;  /* 0x00000023001b7c82 */ /* 0x000fe20008000000 */
[----:B------:R-:W-:Y:S02]  /*4b30*/  @!UP2 UIADD3 UR26, UPT, UPT, UR34, 0x20, URZ ;  /* 0x00000020221aa890 */ /* 0x000fe4000fffe0ff */
[----:B------:R-:W-:Y:S01]  /*4b40*/  @!UP2 UIADD3 UR24, UPT, UPT, UR22, 0x2200, URZ ;  /* 0x000022001618a890 */ /* 0x000fe2000fffe0ff */
[----:B------:R-:W-:Y:S01]  /*4b50*/  UMOV UR28, UR36 ;  /* 0x00000024001c7c82 */ /* 0x000fe20008000000 */
[----:B------:R-:W-:Y:S03]  /*4b60*/  UMOV UR29, UR37 ;  /* 0x00000025001d7c82 */ /* 0x000fe60008000000 */
        /* <DEDUP_REMOVED lines=13> */
.L_x_179:
[----:B------:R-:W2:Y:S01]  /*4c40*/  LDC.64 R12, c[0x0][0xb18] ;  /* 0x0002c600ff0c7b82 */ /* 0x000ea20000000a00 */
[----:B------:R-:W-:Y:S01]  /*4c50*/  @!P4 R2UR UR8, R2 ;  /* 0x000000000208c2ca */ /* 0x000fe200000e0000 */
[----:B------:R-:W-:Y:S01]  /*4c60*/  VOTEU.ALL UP2, P4 ;  /* 0x0000000000ff7886 */ /* 0x000fe20002040000 */
[----:B------:R-:W-:Y:S01]  /*4c70*/  @!P4 R2UR UR9, R8 ;  /* 0x000000000809c2ca */ /* 0x000fe200000e0000 */
[----:B------:R-:W-:Y:S01]  /*4c80*/  VOTEU.ALL UP1, P4 ;  /* 0x0000000000ff7886 */ /* 0x000fe20002020000 */
[----:B-1----:R-:W-:Y:S03]  /*4c90*/  @!P4 IMAD.MOV.U32 R0, RZ, RZ, 0x2000 ;  /* 0x00002000ff00c424 */ /* 0x002fe600078e00ff */
[----:B------:R-:W1:Y:S01]  /*4ca0*/  @!P1 LDC R2, c[0x0][0xb0c] ;  /* 0x0002c300ff029b82 */ /* 0x000e620000000800 */
[----:B------:R-:W-:Y:S01]  /*4cb0*/  @!UP2 UIADD3 UR18, UPT, UPT, UR34, 0x40, URZ ;  /* 0x000000402212a890 */ /* 0x000fe2000fffe0ff */
[----:B------:R-:W-:Y:S01]  /*4cc0*/  @P3 SHF.R.U32.HI R24, RZ, 0x10, R25 ;  /* 0x00000010ff183819 */ /* 0x000fe20000011619 */
[----:B------:R-:W-:Y:S01]  /*4cd0*/  @!UP2 UIADD3 UR16, UPT, UPT, UR22, 0x4200, URZ ;  /* 0x000042001610a890 */ /* 0x000fe2000fffe0ff */
[----:B------:R-:W-:Y:S01]  /*4ce0*/  UMOV UR19, UR35 ;  /* 0x0000002300137c82 */ /* 0x000fe20008000000 */
[----:B------:R-:W-:Y:S01]  /*4cf0*/  UMOV UR20, UR36 ;  /* 0x0000002400147c82 */ /* 0x000fe20008000000 */
[----:B------:R-:W-:Y:S01]  /*4d00*/  UMOV UR21, UR37 ;  /* 0x0000002500157c82 */ /* 0x000fe20008000000 */
[----:B------:R-:W-:Y:S01]  /*4d10*/  IMAD.U32 R9, RZ, RZ, UR8 ;  /* 0x00000008ff097e24 */ /* 0x000fe2000f8e00ff */
[----:B------:R-:W-:Y:S01]  /*4d20*/  @P3 R2UR UR57, R24 ;  /* 0x00000000183932ca */ /* 0x000fe200000e0000 */
[----:B------:R-:W-:Y:S01]  /*4d30*/  IMAD.U32 R8, RZ, RZ, UR9 ;  /* 0x00000009ff087e24 */ /* 0x000fe2000f8e00ff */
[----:B------:R-:W-:Y:S02]  /*4d40*/  @!UP2 UPRMT UR9, URZ, 0x40, URZ ;  /* 0x00000040ff09a896 */ /* 0x000fe400080000ff */
[----:B------:R-:W-:Y:S02]  /*4d50*/  @!P4 R2UR UR11, R9 ;  /* 0x00000000090bc2ca */ /* 0x000fe400000e0000 */
[----:B------:R-:W-:Y:S01]  /*4d60*/  @!P4 R2UR UR10, R8 ;  /* 0x00000000080ac2ca */ /* 0x000fe200000e0000 */
[----:B------:R-:W-:Y:S01]  /*4d70*/  @!UP2 UPRMT UR8, UR9, 0x5410, URZ ;  /* 0x000054100908a896 */ /* 0x000fe200080000ff */
[----:B------:R-:W3:Y:S11]  /*4d80*/  LDC.64 R8, c[0x0][0xb10] ;  /* 0x0002c400ff087b82 */ /* 0x000ef60000000a00 */
[----:B------:R4:W-:Y:S01]  /*4d90*/  @!UP1 UTMALDG.4D.IM2COL [UR16], [UR10], UR8 ;  /* 0x000000100a0093b4 */ /* 0x0009e20008058008 */
[----:B------:R5:W-:Y:S01]  /*4da0*/  @!P4 SYNCS.ARRIVE.TRANS64.RED.A0TR RZ, [UR22+0xd0], R0 ;  /* 0x0000d000ffffc9a7 */ /* 0x000be20008300416 */
[C---:B---3--:R-:W-:Y:S01]  /*4db0*/  @!P1 IMAD.HI.U32 R8, R11.reuse, R8, RZ ;  /* 0x000000080b089227 */ /* 0x048fe200078e00ff */
[----:B--2---:R-:W-:Y:S02]  /*4dc0*/  @!P1 ISETP.NE.AND P0, PT, R12, 0x1, PT ;  /* 0x000000010c00980c */ /* 0x004fe40003f05270 */
[----:B-1----:R-:W-:Y:S01]  /*4dd0*/  @!P1 ISETP.NE.AND P2, PT, R2, 0x1, PT ;  /* 0x000000010200980c */ /* 0x002fe20003f45270 */
[----:B------:R-:W-:Y:S01]  /*4de0*/  SYNCS.ARRIVE.TRANS64.RED.A1T0 RZ, [UR45], RZ ;  /* 0x000000ffffff79a7 */ /* 0x000fe2000810042d */
[C---:B------:R-:W-:Y:S01]  /*4df0*/  @!P1 IMAD.HI.U32 R13, R10.reuse, R13, RZ ;  /* 0x0000000d0a0d9227 */ /* 0x040fe200078e00ff */
[----:B------:R-:W-:Y:S04]  /*4e00*/  @!P1 SHF.R.U32.HI R8, RZ, R9, R8 ;  /* 0x00000009ff089219 */ /* 0x000fe80000011608 */
[----:B------:R-:W-:Y:S01]  /*4e10*/  @!P1 SEL R8, R11, R8, !P2 ;  /* 0x000000080b089207 */ /* 0x000fe20005000000 */
[----:B------:R-:W1:Y:S01]  /*4e20*/  SYNCS.PHASECHK.TRANS64.TRYWAIT P5, [UR22+0xf8], R14 ;  /* 0x0000f80eff0075a7 */ /* 0x000e6200080a1116 */
[----:B-----5:R-:W2:Y:S02]  /*4e30*/  @!P1 LDC R0, c[0x0][0xb20] ;  /* 0x0002c800ff009b82 */ /* 0x020ea40000000800 */
[----:B--2---:R-:W-:Y:S04]  /*4e40*/  @!P1 SHF.R.U32.HI R0, RZ, R0, R13 ;  /* 0x00000000ff009219 */ /* 0x004fe8000001160d */
[----:B------:R-:W-:Y:S05]  /*4e50*/  @!P1 SEL R9, R10, R0, !P0 ;  /* 0x000000000a099207 */ /* 0x000fea0004000000 */
[----:B------:R-:W-:Y:S02]  /*4e60*/  @!P1 IMAD.IADD R0, R9, 0x1, -R8 ;  /* 0x0000000109009824 */ /* 0x000fe400078e0a08 */
[----:B------:R-:W-:Y:S02]  /*4e70*/  @!P1 IMAD.IADD R8, R8, 0x1, -R9 ;  /* 0x0000000108089824 */ /* 0x000fe400078e0a09 */
[----:B------:R-:W-:Y:S02]  /*4e80*/  @!P1 IMAD R11, R0, R2, R11 ;  /* 0x00000002000b9224 */ /* 0x000fe400078e020b */
[----:B------:R-:W-:Y:S01]  /*4e90*/  @!P1 IMAD R10, R8, R12, R10 ;  /* 0x0000000c080a9224 */ /* 0x000fe200078e020a */
[----:B-1--4-:R-:W-:Y:S06]  /*4ea0*/  @!P5 BRA `(.L_x_78) ;  /* 0x00000050001cd947 */ /* 0x012fec0003800000 */
.L_x_181:
[----:B------:R-:W-:Y:S01]  /*4eb0*/  @!P4 IADD3 R2, P0, PT, R34, 0x580, RZ ;  /* 0x000005802202c810 */ /* 0x000fe20007f1e0ff */
[----:B------:R-:W-:Y:S01]  /*4ec0*/  VOTEU.ALL UP2, P4 ;  /* 0x0000000000ff7886 */ /* 0x000fe20002040000 */
[----:B------:R-:W-:Y:S01]  /*4ed0*/  VOTEU.ALL UP1, P4 ;  /* 0x0000000000ff7886 */ /* 0x000fe20002020000 */
[----:B------:R-:W-:Y:S01]  /*4ee0*/  UMOV UR11, UR35 ;  /* 0x00000023000b7c82 */ /* 0x000fe20008000000 */
[----:B------:R-:W-:Y:S01]  /*4ef0*/  @!P4 R2UR UR9, R2 ;  /* 0x000000000209c2ca */ /* 0x000fe200000e0000 */
[----:B-1----:R-:W-:Y:S01]  /*4f00*/  @!P4 IMAD.X R0, RZ, RZ, R35, P0 ;  /* 0x000000ffff00c224 */ /* 0x002fe200000e0623 */
[----:B------:R-:W-:Y:S01]  /*4f10*/  @!UP2 UPRMT UR16, URZ, 0x40, URZ ;  /* 0x00000040ff10a896 */ /* 0x000fe200080000ff */
[----:B------:R-:W-:Y:S01]  /*4f20*/  LOP3.LUT R32, R32, 0x1, RZ, 0x3c, !PT ;  /* 0x0000000120207812 */ /* 0x000fe200078e3cff */
[----:B------:R-:W-:Y:S01]  /*4f30*/  @!UP2 UIADD3 UR10, UPT, UPT, UR34, 0x60, URZ ;  /* 0x00000060220aa890 */ /* 0x000fe2000fffe0ff */
[----:B------:R-:W-:Y:S01]  /*4f40*/  LOP3.LUT R31, R31, 0x1, RZ, 0x3c, !PT ;  /* 0x000000011f1f7812 */ /* 0x000fe200078e3cff */
[----:B------:R-:W-:Y:S01]  /*4f50*/  @!UP2 UPRMT UR20, UR16, 0x5410, URZ ;  /* 0x000054101014a896 */ /* 0x000fe200080000ff */
[----:B------:R-:W-:Y:S01]  /*4f60*/  @!P4 R2UR UR8, R0 ;  /* 0x000000000008c2ca */ /* 0x000fe200000e0000 */
[----:B------:R-:W-:Y:S01]  /*4f70*/  UMOV UR12, UR36 ;  /* 0x00000024000c7c82 */ /* 0x000fe20008000000 */
[----:B------:R-:W-:Y:S01]  /*4f80*/  UMOV UR13, UR37 ;  /* 0x00000025000d7c82 */ /* 0x000fe20008000000 */
[----:B------:R-:W-:Y:S02]  /*4f90*/  IMAD.IADD R14, R10, 0x1, R90 ;  /* 0x000000010a0e7824 */ /* 0x000fe400078e025a */
[----:B------:R-:W-:Y:S02]  /*4fa0*/  IMAD.IADD R17, R11, 0x1, R91 ;  /* 0x000000010b117824 */ /* 0x000fe400078e025b */
[----:B------:R-:W-:Y:S01]  /*4fb0*/  IMAD.U32 R8, RZ, RZ, UR9 ;  /* 0x00000009ff087e24 */ /* 0x000fe2000f8e00ff */
[----:B------:R-:W-:Y:S04]  /*4fc0*/  @!UP2 UIADD3 UR9, UPT, UPT, UR22, 0xd8, URZ ;  /* 0x000000d81609a890 */ /* 0x000fe8000fffe0ff */
[----:B------:R-:W-:Y:S01]  /*4fd0*/  @!P4 R2UR UR18, R8 ;  /* 0x000000000812c2ca */ /* 0x000fe200000e0000 */
[----:B------:R-:W-:Y:S01]  /*4fe0*/  IMAD.U32 R9, RZ, RZ, UR8 ;  /* 0x00000008ff097e24 */ /* 0x000fe2000f8e00ff */
[----:B------:R-:W-:Y:S04]  /*4ff0*/  @!UP2 UIADD3 UR8, UPT, UPT, UR22, 0x6200, URZ ;  /* 0x000062001608a890 */ /* 0x000fe8000fffe0ff */
[----:B------:R-:W-:Y:S11]  /*5000*/  @!P4 R2UR UR19, R9 ;  /* 0x000000000913c2ca */ /* 0x000ff600000e0000 */
[----:B------:R-:W-:Y:S02]  /*5010*/  @!UPT UIADD3 URZ, UPT, UPT, URZ, URZ, URZ ;  /* 0x000000fffffff290 */ /* 0x000fe4000fffe0ff */
[----:B------:R2:W-:Y:S01]  /*5020*/  @!UP1 UTMALDG.4D.IM2COL [UR8], [UR18], UR20 ;  /* 0x00000008120093b4 */ /* 0x0005e20008058014 */
[----:B------:R2:W-:Y:S01]  /*5030*/  @!P4 SYNCS.ARRIVE.TRANS64.RED.A0TR RZ, [UR22+0xd8], R29 ;  /* 0x0000d81dffffc9a7 */ /* 0x0005e20008300416 */
[----:B------:R-:W-:Y:S01]  /*5040*/  UPLOP3.LUT UP1, UPT, UPT, UPT, UPT, 0x80, 0x8 ;  /* 0x000000000008789c */ /* 0x000fe20003f2f070 */
[----:B------:R-:W-:Y:S01]  /*5050*/  SYNCS.ARRIVE.TRANS64.RED.A1T0 RZ, [UR23], RZ ;  /* 0x000000ffffff79a7 */ /* 0x000fe20008100417 */
[----:B------:R-:W-:Y:S09]  /*5060*/  @P3 BRA `(.L_x_79) ;  /* 0xfffffff000803947 */ /* 0x000ff2000383ffff */
[----:B------:R-:W-:-:S04]  /*5070*/  SHF.L.U32 R2, R32, 0x1f, RZ ;  /* 0x0000001f20027819 */ /* 0x000fc800000006ff */
[----:B------:R-:W1:Y:S02]  /*5080*/  SYNCS.PHASECHK.TRANS64.TRYWAIT P0, [UR22+0xe0], R2 ;  /* 0x0000e002ff0075a7 */ /* 0x000e640008001116 */
[----:B-1----:R-:W-:Y:S05]  /*5090*/  @!P0 BRA `(.L_x_80) ;  /* 0x0000004c00b88947 */ /* 0x002fea0003800000 */
.L_x_183:
[----:B------:R-:W3:Y:S02]  /*50a0*/  SYNCS.PHASECHK.TRANS64.TRYWAIT P0, [UR22+0xe8], R2 ;  /* 0x0000e802ff0075a7 */ /* 0x000ee40008001116 */
[----:B---3--:R-:W-:Y:S05]  /*50b0*/  @!P0 BRA `(.L_x_81) ;  /* 0x0000004c00c88947 */ /* 0x008fea0003800000 */
.L_x_185:
[----:B------:R-:W3:Y:S02]  /*50c0*/  SYNCS.PHASECHK.TRANS64.TRYWAIT P0, [UR22+0xf0], R2 ;  /* 0x0000f002ff0075a7 */ /* 0x000ee40008001116 */
[----:B---3--:R-:W-:Y:S05]  /*50d0*/  @!P0 BRA `(.L_x_82) ;  /* 0x0000004c00d88947 */ /* 0x008fea0003800000 */
.L_x_187:
[----:B-1----:R-:W-:-:S07]  /*50e0*/  MOV R0, UR22 ;  /* 0x0000001600007c02 */ /* 0x002fce0008000f00 */
.L_x_83:
[----:B-1----:R-:W-:-:S04]  /*50f0*/  SHF.L.U32 R2, R32, 0x1f, RZ ;  /* 0x0000001f20027819 */ /* 0x002fc800000006ff */
[----:B------:R1:W3:Y:S03]  /*5100*/  SYNCS.PHASECHK.TRANS64.TRYWAIT P0, [R0+URZ+0xf8], R2 ;  /* 0x0000f802000075a7 */ /* 0x0002e600080011ff */
[----:B---3--:R-:W-:Y:S05]  /*5110*/  @!P0 NANOSLEEP.SYNCS 0x989680 ;  /* 0x009896800000895d */ /* 0x008fea0003900000 */
[----:B------:R-:W3:Y:S02]  /*5120*/  @!P0 SYNCS.PHASECHK.TRANS64 P0, [R0+URZ+0xf8], R2 ;  /* 0x0000f802000085a7 */ /* 0x000ee400080010ff */
[----:B--23--:R-:W-:Y:S05]  /*5130*/  @P0 EXIT ;  /* 0x000000000000094d */ /* 0x00cfea0003800000 */
[----:B------:R-:W-:Y:S05]  /*5140*/  BRA `(.L_x_83) ;  /* 0xfffffffc00e87947 */ /* 0x000fea000383ffff */
.L_x_68:
[----:B------:R-:W-:-:S06]  /*5150*/  UISETP.GE.AND UP1, UPT, UR8, 0x4, UPT ;  /* 0x000000040800788c */ /* 0x000fcc000bf26270 */
[----:B------:R-:W-:-:S13]  /*5160*/  PLOP3.LUT P0, PT, PT, PT, UP1, 0x80, 0x8 ;  /* 0x000000000008781c */ /* 0x000fda0003f0f018 */
[----:B------:R-:W-:Y:S05]  /*5170*/  @!P0 EXIT ;  /* 0x000000000000894d */ /* 0x000fea0003800000 */
[----:B------:R-:W-:Y:S01]  /*5180*/  BAR.SYNC.DEFER_BLOCKING 0x6, 0xa0 ;  /* 0x0182800000007b1d */ /* 0x000fe20000010000 */
[C---:B------:R-:W-:Y:S01]  /*5190*/  IMAD.SHL.U32 R0, R101.reuse, 0x20, RZ ;  /* 0x0000002065007824 */ /* 0x040fe200078e00ff */
[C---:B------:R-:W-:Y:S01]  /*51a0*/  SHF.L.U32 R46, R101.reuse, 0x10, RZ ;  /* 0x00000010652e7819 */ /* 0x040fe200000006ff */
[C---:B------:R-:W-:Y:S01]  /*51b0*/  IMAD.SHL.U32 R100, R101.reuse, 0x4, RZ ;  /* 0x0000000465647824 */ /* 0x040fe200078e00ff */
[C---:B------:R-:W-:Y:S01]  /*51c0*/  LOP3.LUT R102, R101.reuse, 0x60, RZ, 0xc0, !PT ;  /* 0x0000006065667812 */ /* 0x040fe200078ec0ff */
[----:B------:R-:W-:Y:S01]  /*51d0*/  HFMA2 R97, -RZ, RZ, 0, 0 ;  /* 0x00000000ff617431 */ /* 0x000fe200000001ff */
[----:B------:R-:W-:Y:S02]  /*51e0*/  UMOV UR50, 0x400 ;  /* 0x0000040000327882 */ /* 0x000fe40000000000 */
[----:B------:R-:W1:Y:S01]  /*51f0*/  LDC R96, c[0x0][0x370] ;  /* 0x0000dc00ff607b82 */ /* 0x000e620000000800 */
[----:B------:R-:W-:Y:S01]  /*5200*/  ULEA UR50, UR45, UR50, 0x18 ;  /* 0x000000322d327291 */ /* 0x000fe2000f8ec0ff */
[----:B------:R-:W-:Y:S01]  /*5210*/  LOP3.LUT R4, R0, 0xc0, RZ, 0xc0, !PT ;  /* 0x000000c000047812 */ /* 0x000fe200078ec0ff */
[----:B------:R-:W-:Y:S01]  /*5220*/  IMAD.MOV.U32 R99, RZ, RZ, 0x1 ;  /* 0x00000001ff637424 */ /* 0x000fe200078e00ff */
[C---:B------:R-:W-:Y:S01]  /*5230*/  LOP3.LUT R105, R101.reuse, 0x2, RZ, 0xc0, !PT ;  /* 0x0000000265697812 */ /* 0x040fe200078ec0ff */
[----:B------:R-:W-:Y:S01]  /*5240*/  UIADD3 UR4, UPT, UPT, UR50, 0x200, URZ ;  /* 0x0000020032047890 */ /* 0x000fe2000fffe0ff */
[----:B------:R-:W-:Y:S01]  /*5250*/  LOP3.LUT R100, R4, 0x18, R100, 0xf8, !PT ;  /* 0x0000001804647812 */ /* 0x000fe200078ef864 */
[----:B------:R-:W-:Y:S01]  /*5260*/  IMAD.MOV.U32 R45, RZ, RZ, RZ ;  /* 0x000000ffff2d7224 */ /* 0x000fe200078e00ff */
[----:B------:R-:W2:Y:S01]  /*5270*/  LDC R42, c[0x0][0xb0c] ;  /* 0x0002c300ff2a7b82 */ /* 0x000ea20000000800 */
[----:B------:R-:W-:Y:S01]  /*5280*/  LOP3.LUT R101, R101, 0x4, RZ, 0xc0, !PT ;  /* 0x0000000465657812 */ /* 0x000fe200078ec0ff */
[----:B------:R-:W-:Y:S01]  /*5290*/  IMAD.MOV.U32 R98, RZ, RZ, RZ ;  /* 0x000000ffff627224 */ /* 0x000fe200078e00ff */
[----:B------:R-:W-:Y:S01]  /*52a0*/  LOP3.LUT R100, R100, 0xf20, R0, 0xf8, !PT ;  /* 0x00000f2064647812 */ /* 0x000fe200078ef800 */
[----:B------:R-:W-:Y:S01]  /*52b0*/  IMAD.U32 R94, RZ, RZ, UR4 ;  /* 0x00000004ff5e7e24 */ /* 0x000fe2000f8e00ff */
[----:B------:R-:W-:Y:S01]  /*52c0*/  LOP3.LUT R46, R46, 0x600000, RZ, 0xc0, !PT ;  /* 0x006000002e2e7812 */ /* 0x000fe200078ec0ff */
[----:B------:R-:W4:Y:S02]  /*52d0*/  LDCU.64 UR54, c[0x0][0x348] ;  /* 0x00006900ff3677ac */ /* 0x000f240008000a00 */
[----:B------:R-:W1:Y:S01]  /*52e0*/  LDC R93, c[0x0][0xb20] ;  /* 0x0002c800ff5d7b82 */ /* 0x000e620000000800 */
[----:B------:R-:W3:Y:S01]  /*52f0*/  LDS R2, [UR50+0x160] ;  /* 0x00016032ff027984 */ /* 0x000ee20008000800 */
[----:B------:R-:W-:Y:S01]  /*5300*/  LEA R100, R100, R94, 0x1 ;  /* 0x0000005e64647211 */ /* 0x000fe200078e08ff */
[----:B------:R-:W1:Y:S04]  /*5310*/  LDCU.64 UR36, c[0x0][0x888] ;  /* 0x00011100ff2477ac */ /* 0x000e680008000a00 */
[--C-:B------:R-:W-:Y:S01]  /*5320*/  IMAD R105, R105, -0x10, R100.reuse ;  /* 0xfffffff069697824 */ /* 0x100fe200078e0264 */
[----:B------:R-:W1:Y:S01]  /*5330*/  LDC R41, c[0x0][0xb30] ;  /* 0x0002cc00ff297b82 */ /* 0x000e620000000800 */
[----:B------:R-:W-:Y:S01]  /*5340*/  IMAD R104, R101, -0x10, R100 ;  /* 0xfffffff065687824 */ /* 0x000fe200078e0264 */
[----:B------:R-:W1:Y:S01]  /*5350*/  LDCU.64 UR38, c[0x0][0x890] ;  /* 0x00011200ff2677ac */ /* 0x000e620008000a00 */
[----:B------:R-:W1:Y:S05]  /*5360*/  LDCU.64 UR46, c[0x0][0xa90] ;  /* 0x00015200ff2e77ac */ /* 0x000e6a0008000a00 */
[----:B------:R-:W1:Y:S01]  /*5370*/  LDC.64 R84, c[0x0][0xb10] ;  /* 0x0002c400ff547b82 */ /* 0x000e620000000a00 */
[----:B------:R-:W-:Y:S01]  /*5380*/  UMOV UR52, URZ ;  /* 0x000000ff00347c82 */ /* 0x000fe20008000000 */
[----:B------:R-:W-:-:S06]  /*5390*/  UMOV UR56, URZ ;  /* 0x000000ff00387c82 */ /* 0x000fcc0008000000 */
[----:B------:R-:W1:Y:S08]  /*53a0*/  LDC.64 R38, c[0x0][0xb18] ;  /* 0x0002c600ff267b82 */ /* 0x000e700000000a00 */
[----:B------:R-:W1:Y:S08]  /*53b0*/  LDC.64 R36, c[0x0][0xb28] ;  /* 0x0002ca00ff247b82 */ /* 0x000e700000000a00 */
[----:B------:R-:W1:Y:S01]  /*53c0*/  LDC.64 R82, c[0x0][0x8b0] ;  /* 0x00022c00ff527b82 */ /* 0x000e620000000a00 */
[C---:B---3--:R-:W-:Y:S01]  /*53d0*/  VIADD R3, R2.reuse, 0x80 ;  /* 0x0000008002037836 */ /* 0x048fe20000000000 */
[----:B------:R-:W-:-:S04]  /*53e0*/  LOP3.LUT R2, R2, 0xffff, RZ, 0xc0, !PT ;  /* 0x0000ffff02027812 */ /* 0x000fc800078ec0ff */
[----:B------:R-:W-:Y:S02]  /*53f0*/  LOP3.LUT R3, R3, 0xffff, RZ, 0xc0, !PT ;  /* 0x0000ffff03037812 */ /* 0x000fe400078ec0ff */
[----:B------:R-:W3:Y:S03]  /*5400*/  LDC.64 R80, c[0x0][0x8a8] ;  /* 0x00022a00ff507b82 */ /* 0x000ee60000000a00 */
[----:B------:R1:W-:Y:S05]  /*5410*/  STL.64 [R1], R2 ;  /* 0x0000000201007387 */ /* 0x0003ea0000100a00 */
[----:B------:R-:W1:Y:S08]  /*5420*/  LDC.64 R88, c[0x0][0xa80] ;  /* 0x0002a000ff587b82 */ /* 0x000e700000000a00 */
[----:B------:R-:W1:Y:S08]  /*5430*/  LDC.64 R86, c[0x0][0xa88] ;  /* 0x0002a200ff567b82 */ /* 0x000e700000000a00 */
[----:B--2-4-:R-:W1:Y:S02]  /*5440*/  LDC R95, c[0x0][0x374] ;  /* 0x0000dd00ff5f7b82 */ /* 0x014e640000000800 */
.L_x_127:
[----:B-1----:R-:W-:Y:S04]  /*5450*/  SHF.L.U32 R2, R97, 0x1f, RZ ;  /* 0x0000001f61027819 */ /* 0x002fe800000006ff */
[----:B------:R-:W1:Y:S02]  /*5460*/  SYNCS.PHASECHK.TRANS64.TRYWAIT P0, [UR50+0x110], R2 ;  /* 0x00011002ff0075a7 */ /* 0x000e640008001132 */
[----:B-1-3--:R-:W-:Y:S05]  /*5470*/  @!P0 BRA `(.L_x_84) ;  /* 0x0000004c00088947 */ /* 0x00afea0003800000 */
.L_x_189:
[----:B------:R-:W2:Y:S01]  /*5480*/  LDC.64 R10, c[0x0][0xb10] ;  /* 0x0002c400ff0a7b82 */ /* 0x000ea20000000a00 */
[----:B------:R-:W4:Y:S01]  /*5490*/  LDS.128 R20, [UR50+0x150] ;  /* 0x00015032ff147984 */ /* 0x000f220008000c00 */
[----:B------:R-:W-:Y:S01]  /*54a0*/  UIADD3 UR4, UPT, UPT, UR50, 0x118, URZ ;  /* 0x0000011832047890 */ /* 0x000fe2000fffe0ff */
[----:B-1----:R-:W-:Y:S01]  /*54b0*/  IMAD R0, R45, 0x4, R1 ;  /* 0x000000042d007824 */ /* 0x002fe200078e0201 */
[----:B------:R-:W-:Y:S04]  /*54c0*/  ISETP.NE.AND P1, PT, R41, 0x1, PT ;  /* 0x000000012900780c */ /* 0x000fe80003f25270 */
[----:B------:R-:W1:Y:S01]  /*54d0*/  LDC.64 R8, c[0x0][0xb18] ;  /* 0x0002c600ff087b82 */ /* 0x000e620000000a00 */
[----:B------:R-:W-:Y:S01]  /*54e0*/  UPRMT UR4, URZ, 0x654, UR4 ;  /* 0x00000654ff047896 */ /* 0x000fe20008000004 */
[----:B------:R-:W-:Y:S01]  /*54f0*/  ISETP.GE.AND P0, PT, R40, 0x1, PT ;  /* 0x000000012800780c */ /* 0x000fe20003f06270 */
[----:B------:R-:W-:Y:S01]  /*5500*/  @!PT LDS RZ, [RZ] ;  /* 0x00000000fffff984 */ /* 0x000fe20000000800 */
[----:B------:R-:W-:Y:S01]  /*5510*/  @!PT LDS RZ, [RZ] ;  /* 0x00000000fffff984 */ /* 0x000fe20000000800 */
[----:B------:R-:W-:Y:S01]  /*5520*/  @!PT LDS RZ, [RZ] ;  /* 0x00000000fffff984 */ /* 0x000fe20000000800 */
[----:B------:R-:W-:Y:S01]  /*5530*/  @!PT LDS RZ, [RZ] ;  /* 0x00000000fffff984 */ /* 0x000fe20000000800 */
[----:B------:R3:W-:Y:S06]  /*5540*/  MEMBAR.ALL.CTA ;  /* 0x0000000000007992 */ /* 0x0007ec0000008000 */
[----:B---3--:R-:W3:Y:S01]  /*5550*/  FENCE.VIEW.ASYNC.S ;  /* 0x00000000000073c6 */ /* 0x008ee20000000000 */
[----:B------:R-:W1:Y:S08]  /*5560*/  @!P1 LDC R12, c[0x0][0xb20] ;  /* 0x0002c800ff0c9b82 */ /* 0x000e700000000800 */
[----:B------:R-:W1:Y:S01]  /*5570*/  @!P1 LDC R7, c[0x0][0xb0c] ;  /* 0x0002c300ff079b82 */ /* 0x000e620000000800 */
[----:B---3--:R-:W-:Y:S01]  /*5580*/  SYNCS.ARRIVE.TRANS64.RED.A1T0 RZ, [UR4], RZ ;  /* 0x000000ffffff79a7 */ /* 0x008fe20008100404 */
[----:B------:R3:W5:Y:S01]  /*5590*/  LDL R16, [R0] ;  /* 0x0000000000107983 */ /* 0x0007620000100800 */
[----:B----4-:R-:W-:Y:S04]  /*55a0*/  LOP3.LUT P4, RZ, R22, 0x1, RZ, 0xc0, !PT ;  /* 0x0000000116ff7812 */ /* 0x010fe8000788c0ff */
[----:B------:R-:W-:Y:S09]  /*55b0*/  P2R R106, PR, RZ, 0x10 ;  /* 0x00000010ff6a7803 */ /* 0x000ff20000000000 */
[----:B------:R-:W-:Y:S02]  /*55c0*/  @P4 MOV R44, R20 ;  /* 0x00000014002c4202 */ /* 0x000fe40000000f00 */
[----:B------:R-:W-:Y:S01]  /*55d0*/  @P4 LOP3.LUT R43, R21, 0xffff, RZ, 0xc0, !PT ;  /* 0x0000ffff152b4812 */ /* 0x000fe200078ec0ff */
[----:B--23--:R-:W-:Y:S06]  /*55e0*/  @!P0 BRA `(.L_x_85) ;  /* 0x0000000000a48947 */ /* 0x00cfec0003800000 */
[----:B------:R-:W-:Y:S01]  /*55f0*/  IMAD.HI.U32 R0, R95, R39, RZ ;  /* 0x000000275f007227 */ /* 0x000fe200078e00ff */
[----:B------:R-:W-:Y:S02]  /*5600*/  ISETP.NE.AND P0, PT, R38, 0x1, PT ;  /* 0x000000012600780c */ /* 0x000fe40003f05270 */
[----:B------:R-:W-:Y:S01]  /*5610*/  ISETP.NE.AND P2, PT, R40, 0x1, PT ;  /* 0x000000012800780c */ /* 0x000fe20003f45270 */
[----:B------:R-:W-:Y:S01]  /*5620*/  IMAD.HI.U32 R4, R96, R84, RZ ;  /* 0x0000005460047227 */ /* 0x000fe200078e00ff */
[----:B------:R-:W-:Y:S02]  /*5630*/  SHF.R.U32.HI R0, RZ, R93, R0 ;  /* 0x0000005dff007219 */ /* 0x000fe40000011600 */
[----:B------:R-:W-:Y:S01]  /*5640*/  ISETP.NE.AND P3, PT, R42, 0x1, PT ;  /* 0x000000012a00780c */ /* 0x000fe20003f65270 */
[----:B------:R-:W-:Y:S01]  /*5650*/  IMAD.HI.U32 R6, R43, R39, RZ ;  /* 0x000000272b067227 */ /* 0x000fe200078e00ff */
[-C--:B------:R-:W-:Y:S02]  /*5660*/  SHF.R.U32.HI R4, RZ, R85.reuse, R4 ;  /* 0x00000055ff047219 */ /* 0x080fe40000011604 */
        /* <DEDUP_REMOVED lines=14> */
[C---:B------:R-:W-:Y:S03]  /*5750*/  IMAD.HI.U32 R0, R3.reuse, R36, RZ ;  /* 0x0000002403007227 */ /* 0x040fe600078e00ff */
[C---:B------:R-:W-:Y:S02]  /*5760*/  ISETP.GE.OR P0, PT, R2.reuse, R5, P0 ;  /* 0x000000050200720c */ /* 0x040fe40000706670 */
[----:B------:R-:W-:Y:S04]  /*5770*/  SHF.R.U32.HI R0, RZ, R37, R0 ;  /* 0x00000025ff007219 */ /* 0x000fe80000011600 */
[C---:B------:R-:W-:Y:S05]  /*5780*/  SEL R6, R3.reuse, R0, !P2 ;  /* 0x0000000003067207 */ /* 0x040fea0005000000 */
        /* <DEDUP_REMOVED lines=14> */
[----:B------:R-:W-:Y:S07]  /*5870*/  IMAD R43, R3, R38, R43 ;  /* 0x00000026032b7224 */ /* 0x000fee00078e022b */
.L_x_85:
[----:B-1----:R-:W-:Y:S01]  /*5880*/  @!P1 ISETP.NE.AND P0, PT, R8, 0x1, PT ;  /* 0x000000010800980c */ /* 0x002fe20003f05270 */
[----:B------:R-:W-:Y:S01]  /*5890*/  @!P1 IMAD.HI.U32 R2, R43, R9, RZ ;  /* 0x000000092b029227 */ /* 0x000fe200078e00ff */
[----:B------:R-:W-:Y:S01]  /*58a0*/  R2UR UR41, R14 ;  /* 0x000000000e2972ca */ /* 0x000fe200000e0000 */
[----:B------:R-:W-:Y:S01]  /*58b0*/  BSSY.RECONVERGENT B6, `(.L_x_86) ;  /* 0x000002f000067945 */ /* 0x000fe20003800200 */
[----:B------:R-:W-:Y:S01]  /*58c0*/  @!P1 ISETP.NE.AND P2, PT, R7, 0x1, PT ;  /* 0x000000010700980c */ /* 0x000fe20003f45270 */
[----:B------:R-:W-:Y:S01]  /*58d0*/  @!P1 IMAD.HI.U32 R0, R44, R10, RZ ;  /* 0x0000000a2c009227 */ /* 0x000fe200078e00ff */
[----:B------:R-:W-:Y:S02]  /*58e0*/  @!P1 SHF.R.U32.HI R2, RZ, R12, R2 ;  /* 0x0000000cff029219 */ /* 0x000fe40000011602 */
[----:B------:R-:W-:Y:S02]  /*58f0*/  @P4 SHF.R.U32.HI R20, RZ, 0x10, R21 ;  /* 0x00000010ff144819 */ /* 0x000fe40000011615 */
[----:B------:R-:W-:Y:S02]  /*5900*/  @!P1 SEL R2, R43, R2, !P0 ;  /* 0x000000022b029207 */ /* 0x000fe40004000000 */
[----:B------:R-:W-:Y:S02]  /*5910*/  @!P1 SHF.R.U32.HI R0, RZ, R11, R0 ;  /* 0x0000000bff009219 */ /* 0x000fe40000011600 */
[----:B------:R-:W-:Y:S01]  /*5920*/  LOP3.LUT P0, RZ, R94, 0x1b0, RZ, 0xc0, !PT ;  /* 0x000001b05eff7812 */ /* 0x000fe2000780c0ff */
[----:B------:R-:W-:Y:S01]  /*5930*/  USHF.L.U32 UR41, UR41, 0x7, URZ ;  /* 0x0000000729297899 */ /* 0x000fe200080006ff */
[----:B------:R-:W-:Y:S02]  /*5940*/  @!P1 SEL R3, R44, R0, !P2 ;  /* 0x000000002c039207 */ /* 0x000fe40005000000 */
[----:B------:R-:W-:Y:S03]  /*5950*/  @P4 R2UR UR51, R20 ;  /* 0x00000000143342ca */ /* 0x000fe600000e0000 */
[----:B------:R-:W-:Y:S02]  /*5960*/  @!P1 IMAD.IADD R0, R2, 0x1, -R3 ;  /* 0x0000000102009824 */ /* 0x000fe400078e0a03 */
[----:B------:R-:W-:Y:S02]  /*5970*/  @!P1 IMAD.IADD R2, R3, 0x1, -R2 ;  /* 0x0000000103029824 */ /* 0x000fe400078e0a02 */
[----:B------:R-:W-:Y:S02]  /*5980*/  @!P1 IMAD R44, R0, R7, R44 ;  /* 0x00000007002c9224 */ /* 0x000fe400078e022c */
[----:B------:R-:W-:Y:S01]  /*5990*/  @!P1 IMAD R43, R2, R8, R43 ;  /* 0x00000008022b9224 */ /* 0x000fe200078e022b */
[----:B------:R-:W-:Y:S06]  /*59a0*/  @!P0 BRA `(.L_x_87) ;  /* 0x00000000007c8947 */ /* 0x000fec0003800000 */
[----:B------:R-:W1:Y:S01]  /*59b0*/  LDCU.64 UR8, c[0x4][0x80] ;  /* 0x01001000ff0877ac */ /* 0x000e620008000a00 */
[----:B------:R-:W-:Y:S01]  /*59c0*/  MOV R2, 0x0 ;  /* 0x0000000000027802 */ /* 0x000fe20000000f00 */
[----:B------:R-:W-:Y:S02]  /*59d0*/  HFMA2 R12, -RZ, RZ, 0, 5.9604644775390625e-08 ;  /* 0x00000001ff0c7431 */ /* 0x000fe400000001ff */
[----:B------:R-:W-:Y:S01]  /*59e0*/  IMAD.MOV.U32 R8, RZ, RZ, 0x70 ;  /* 0x00000070ff087424 */ /* 0x000fe200078e00ff */
[----:B------:R2:W3:Y:S01]  /*59f0*/  LDC.64 R14, c[0x4][R2] ;  /* 0x01000000020e7b82 */ /* 0x0004e20000000a00 */
[----:B------:R-:W4:Y:S01]  /*5a00*/  LDCU.64 UR6, c[0x4][0x88] ;  /* 0x01001100ff0677ac */ /* 0x000f220008000a00 */
[----:B------:R-:W-:Y:S01]  /*5a10*/  IMAD.MOV.U32 R13, RZ, RZ, RZ ;  /* 0x000000ffff0d7224 */ /* 0x000fe200078e00ff */
[----:B------:R-:W2:Y:S01]  /*5a20*/  LDCU.64 UR4, c[0x4][0x8] ;  /* 0x01000100ff0477ac */ /* 0x000ea20008000a00 */
[----:B-1----:R-:W-:Y:S01]  /*5a30*/  MOV R5, UR9 ;  /* 0x0000000900057c02 */ /* 0x002fe20008000f00 */
[----:B------:R-:W-:Y:S01]  /*5a40*/  IMAD.U32 R4, RZ, RZ, UR8 ;  /* 0x00000008ff047e24 */ /* 0x000fe2000f8e00ff */
[----:B----4-:R-:W-:Y:S01]  /*5a50*/  MOV R7, UR7 ;  /* 0x0000000700077c02 */ /* 0x010fe20008000f00 */
[----:B------:R-:W-:Y:S01]  /*5a60*/  IMAD.U32 R6, RZ, RZ, UR6 ;  /* 0x00000006ff067e24 */ /* 0x000fe2000f8e00ff */
[----:B--2---:R-:W-:Y:S01]  /*5a70*/  MOV R11, UR5 ;  /* 0x00000005000b7c02 */ /* 0x004fe20008000f00 */
[----:B------:R-:W-:Y:S02]  /*5a80*/  IMAD.U32 R10, RZ, RZ, UR4 ;  /* 0x00000004ff0a7e24 */ /* 0x000fe4000f8e00ff */
[----:B------:R-:W-:Y:S07]  /*5a90*/  LEPC R20, `(.L_x_88) ;  /* 0x000000001014794e */ /* 0x000fee0000000000 */
[----:B---3-5:R-:W-:Y:S05]  /*5aa0*/  CALL.ABS.NOINC R14 ;  /* 0x000000000e007343 */ /* 0x028fea0003c00000 */
.L_x_88:
[----:B------:R-:W1:Y:S01]  /*5ab0*/  LDCU.64 UR8, c[0x4][0x80] ;  /* 0x01001000ff0877ac */ /* 0x000e620008000a00 */
[----:B------:R-:W2:Y:S01]  /*5ac0*/  LDC.64 R2, c[0x4][R2] ;  /* 0x0100000002027b82 */ /* 0x000ea20000000a00 */
[----:B------:R-:W-:Y:S02]  /*5ad0*/  HFMA2 R12, -RZ, RZ, 0, 5.9604644775390625e-08 ;  /* 0x00000001ff0c7431 */ /* 0x000fe400000001ff */
[----:B------:R-:W-:Y:S02]  /*5ae0*/  IMAD.MOV.U32 R8, RZ, RZ, 0x70 ;  /* 0x00000070ff087424 */ /* 0x000fe400078e00ff */
[----:B------:R-:W-:Y:S01]  /*5af0*/  IMAD.MOV.U32 R13, RZ, RZ, RZ ;  /* 0x000000ffff0d7224 */ /* 0x000fe200078e00ff */
[----:B------:R-:W3:Y:S01]  /*5b00*/  LDCU.64 UR6, c[0x4][0x88] ;  /* 0x01001100ff0677ac */ /* 0x000ee20008000a00 */
[----:B------:R-:W4:Y:S01]  /*5b10*/  LDCU.64 UR4, c[0x4][0x8] ;  /* 0x01000100ff0477ac */ /* 0x000f220008000a00 */
[----:B-1----:R-:W-:Y:S02]  /*5b20*/  MOV R4, UR8 ;  /* 0x0000000800047c02 */ /* 0x002fe40008000f00 */
[----:B------:R-:W-:Y:S02]  /*5b30*/  MOV R5, UR9 ;  /* 0x0000000900057c02 */ /* 0x000fe40008000f00 */
[----:B---3--:R-:W-:Y:S01]  /*5b40*/  MOV R7, UR7 ;  /* 0x0000000700077c02 */ /* 0x008fe20008000f00 */
[----:B------:R-:W-:Y:S01]  /*5b50*/  IMAD.U32 R6, RZ, RZ, UR6 ;  /* 0x00000006ff067e24 */ /* 0x000fe2000f8e00ff */
[----:B----4-:R-:W-:Y:S01]  /*5b60*/  MOV R11, UR5 ;  /* 0x00000005000b7c02 */ /* 0x010fe20008000f00 */
[----:B------:R-:W-:Y:S02]  /*5b70*/  IMAD.U32 R10, RZ, RZ, UR4 ;  /* 0x00000004ff0a7e24 */ /* 0x000fe4000f8e00ff */
[----:B------:R-:W-:Y:S07]  /*5b80*/  LEPC R20, `(.L_x_87) ;  /* 0x000000001014794e */ /* 0x000fee0000000000 */
[----:B--2---:R-:W-:Y:S05]  /*5b90*/  CALL.ABS.NOINC R2 ;  /* 0x0000000002007343 */ /* 0x004fea0003c00000 */
.L_x_87:
[----:B------:R-:W-:Y:S05]  /*5ba0*/  BSYNC.RECONVERGENT B6 ;  /* 0x0000000000067941 */ /* 0x000fea0003800200 */
.L_x_86:
[----:B------:R-:W-:Y:S01]  /*5bb0*/  ISETP.NE.U32.AND P4, PT, R82, RZ, PT ;  /* 0x000000ff5200720c */ /* 0x000fe20003f85070 */
[----:B------:R-:W-:Y:S01]  /*5bc0*/  UISETP.NE.AND UP2, UPT, UR53, URZ, UPT ;  /* 0x000000ff3500728c */ /* 0x000fe2000bf45270 */
[----:B------:R-:W-:Y:S01]  /*5bd0*/  ISETP.NE.U32.AND P2, PT, RZ, UR36, PT ;  /* 0x00000024ff007c0c */ /* 0x000fe2000bf45070 */
[----:B------:R-:W-:Y:S01]  /*5be0*/  UISETP.NE.U32.AND UP1, UPT, UR38, URZ, UPT ;  /* 0x000000ff2600728c */ /* 0x000fe2000bf25070 */
[----:B------:R-:W-:Y:S01]  /*5bf0*/  ISETP.NE.AND.EX P4, PT, R83, RZ, PT, P4 ;  /* 0x000000ff5300720c */ /* 0x000fe20003f85340 */
[----:B------:R-:W-:Y:S01]  /*5c00*/  UPLOP3.LUT UP0, UPT, UPT, UPT, UPT, 0x40, 0x4 ;  /* 0x000000000004789c */ /* 0x000fe20003f0e870 */
[----:B------:R-:W-:Y:S01]  /*5c10*/  ISETP.NE.AND.EX P2, PT, RZ, UR37, PT, P2 ;  /* 0x00000025ff007c0c */ /* 0x000fe2000bf45320 */
[----:B------:R-:W-:Y:S01]  /*5c20*/  UISETP.NE.AND.EX UP1, UPT, UR39, URZ, UPT, UP1 ;  /* 0x000000ff2700728c */ /* 0x000fe2000bf25310 */
[----:B------:R-:W-:Y:S04]  /*5c30*/  PLOP3.LUT P1, PT, PT, PT, UP2, 0x80, 0x8 ;  /* 0x000000000008781c */ /* 0x000fe80003f2f028 */
[----:B------:R-:W-:Y:S06]  /*5c40*/  @UP2 UPLOP3.LUT UP0, UPT, UPT, UPT, UP1, 0x80, 0x8 ;  /* 0x000000000008289c */ /* 0x000fec0003f0f010 */
[----:B------:R-:W-:Y:S01]  /*5c50*/  PLOP3.LUT P0, PT, PT, PT, UP0, 0x80, 0x8 ;  /* 0x000000000008781c */ /* 0x000fe20003f0f008 */
[----:B------:R-:W-:Y:S01]  /*5c60*/  @!UPT UIADD3 URZ, UPT, UPT, URZ, URZ, URZ ;  /* 0x000000fffffff290 */ /* 0x000fe2000fffe0ff */
[----:B------:R-:W-:Y:S11]  /*5c70*/  BRA.U !UP1, `(.L_x_89) ;  /* 0x0000000109387547 */ /* 0x000ff6000b800000 */
[----:B------:R-:W-:Y:S01]  /*5c80*/  UISETP.NE.U32.AND UP0, UPT, UR36, URZ, UPT ;  /* 0x000000ff2400728c */ /* 0x000fe2000bf05070 */
[----:B------:R-:W-:Y:S02]  /*5c90*/  HFMA2 R0, -RZ, RZ, 0, 5.9604644775390625e-08 ;  /* 0x00000001ff007431 */ /* 0x000fe400000001ff */
[----:B------:R-:W-:Y:S01]  /*5ca0*/  IMAD.MOV.U32 R92, RZ, RZ, 0x1 ;  /* 0x00000001ff5c7424 */ /* 0x000fe200078e00ff */
[----:B------:R-:W-:Y:S06]  /*5cb0*/  UISETP.NE.AND.EX UP0, UPT, UR37, URZ, UPT, UP0 ;  /* 0x000000ff2500728c */ /* 0x000fec000bf05300 */
        /* <DEDUP_REMOVED lines=9> */
[----:B-12---:R-:W-:Y:S02]  /*5d50*/  @!P3 IMAD.U32 R49, RZ, RZ, UR4 ;  /* 0x00000004ff31be24 */ /* 0x006fe4000f8e00ff */
.L_x_89:
[----:B------:R-:W-:Y:S05]  /*5d60*/  @!P4 BRA `(.L_x_90) ;  /* 0x000000000020c947 */ /* 0x000fea0003800000 */
[----:B------:R-:W-:Y:S04]  /*5d70*/  ISETP.NE.U32.AND P3, PT, R80, RZ, PT ;  /* 0x000000ff5000720c */ /* 0x000fe80003f65070 */
[----:B------:R-:W-:Y:S11]  /*5d80*/  ISETP.NE.AND.EX P3, PT, R81, RZ, PT, P3 ;  /* 0x000000ff5100720c */ /* 0x000ff60003f65330 */
[----:B------:R-:W-:Y:S02]  /*5d90*/  @!UPT UIADD3 URZ, UPT, UPT, URZ, URZ, URZ ;  /* 0x000000fffffff290 */ /* 0x000fe4000fffe0ff */
[----:B------:R-:W1:Y:S01]  /*5da0*/  @P3 LDC.64 R2, c[0x0][0x8a8] ;  /* 0x00022a00ff023b82 */ /* 0x000e620000000a00 */
[----:B------:R-:W-:Y:S04]  /*5db0*/  @P3 IMAD R0, R82, UR57, RZ ;  /* 0x0000003952003c24 */ /* 0x000fe8000f8e02ff */
[----:B-1----:R-:W-:Y:S05]  /*5dc0*/  @P3 IMAD.WIDE R2, R0, 0x4, R2 ;  /* 0x0000000400023825 */ /* 0x002fea00078e0202 */
[----:B-----5:R1:W5:Y:S02]  /*5dd0*/  @P3 LDG.E R47, desc[UR48][R2.64] ;  /* 0x00000030022f3981 */ /* 0x020364000c1e1900 */
[----:B-1----:R-:W2:Y:S02]  /*5de0*/  @!P3 LDC R47, c[0x0][0x8a0] ;  /* 0x00022800ff2fbb82 */ /* 0x002ea40000000800 */
.L_x_90:
[----:B-----5:R-:W-:Y:S01]  /*5df0*/  FSETP.NEU.AND P3, PT, R49, RZ, PT ;  /* 0x000000ff3100720b */ /* 0x020fe20003f6d000 */
[----:B------:R-:W-:Y:S01]  /*5e00*/  IMAD.SHL.U32 R109, R17, 0x80, RZ ;  /* 0x00000080116d7824 */ /* 0x000fe200078e00ff */
[----:B------:R-:W-:Y:S01]  /*5e10*/  SEL R3, RZ, 0xffffffff, P2 ;  /* 0xffffffffff037807 */ /* 0x000fe20001000000 */
[----:B------:R-:W-:Y:S01]  /*5e20*/  BSSY B1, `(.L_x_91) ;  /* 0x0000044000017945 */ /* 0x000fe20003800000 */
[----:B------:R-:W-:Y:S01]  /*5e30*/  @P1 LOP3.LUT P2, RZ, R92, 0xff, RZ, 0xc0, !PT ;  /* 0x000000ff5cff1812 */ /* 0x000fe2000784c0ff */
[----:B------:R-:W-:Y:S01]  /*5e40*/  IMAD.HI.U32 R107, R109, R89, RZ ;  /* 0x000000596d6b7227 */ /* 0x000fe200078e00ff */
[----:B------:R-:W-:Y:S02]  /*5e50*/  @P1 SEL R0, RZ, 0xffffffff, P3 ;  /* 0xffffffffff001807 */ /* 0x000fe40001800000 */
[----:B------:R-:W-:Y:S01]  /*5e60*/  LOP3.LUT R99, R99, 0x1, RZ, 0x3c, !PT ;  /* 0x0000000163637812 */ /* 0x000fe200078e3cff */
[----:B------:R-:W-:Y:S01]  /*5e70*/  IMAD.MOV.U32 R66, RZ, RZ, 0x1 ;  /* 0x00000001ff427424 */ /* 0x000fe200078e00ff */
[----:B------:R-:W-:Y:S01]  /*5e80*/  @P0 SEL R0, R3, R0, !P2 ;  /* 0x0000000003000207 */ /* 0x000fe20005000000 */
[----:B------:R-:W-:Y:S01]  /*5e90*/  IMAD.IADD R48, R46, 0x1, R16 ;  /* 0x000000012e307824 */ /* 0x000fe200078e0210 */
[----:B------:R-:W-:Y:S01]  /*5ea0*/  LEA R64, R45, UR50, 0x3 ;  /* 0x000000322d407c11 */ /* 0x000fe2000f8e18ff */
[----:B------:R-:W-:Y:S01]  /*5eb0*/  IMAD R112, R101, -0x10, R105 ;  /* 0xfffffff065707824 */ /* 0x000fe200078e0269 */
[----:B------:R-:W-:Y:S01]  /*5ec0*/  @P1 LOP3.LUT R0, R0, 0x1, RZ, 0xc0, !PT ;  /* 0x0000000100001812 */ /* 0x000fe200078ec0ff */
[----:B------:R-:W-:Y:S01]  /*5ed0*/  IMAD.MOV.U32 R65, RZ, RZ, RZ ;  /* 0x000000ffff417224 */ /* 0x000fe200078e00ff */
[----:B------:R-:W-:Y:S02]  /*5ee0*/  ISETP.NE.AND P2, PT, R88, 0x1, PT ;  /* 0x000000015800780c */ /* 0x000fe40003f45270 */
[----:B------:R-:W-:Y:S02]  /*5ef0*/  CS2R R78, SRZ ;  /* 0x00000000004e7805 */ /* 0x000fe4000001ff00 */
[----:B------:R-:W-:Y:S02]  /*5f00*/  ISETP.NE.U32.OR P5, PT, R0, 0x1, !P1 ;  /* 0x000000010000780c */ /* 0x000fe40004fa5470 */
[----:B------:R-:W-:Y:S02]  /*5f10*/  CS2R R76, SRZ ;  /* 0x00000000004c7805 */ /* 0x000fe4000001ff00 */
[----:B------:R-:W-:Y:S02]  /*5f20*/  SHF.R.U32.HI R107, RZ, R86, R107 ;  /* 0x00000056ff6b7219 */ /* 0x000fe4000001166b */
[----:B------:R-:W-:Y:S02]  /*5f30*/  CS2R R70, SRZ ;  /* 0x0000000000467805 */ /* 0x000fe4000001ff00 */
[----:B------:R-:W-:Y:S02]  /*5f40*/  SEL R2, RZ, 0xffffffff, P3 ;  /* 0xffffffffff027807 */ /* 0x000fe40001800000 */
[----:B------:R-:W-:Y:S02]  /*5f50*/  CS2R R68, SRZ ;  /* 0x0000000000447805 */ /* 0x000fe4000001ff00 */
[----:B------:R-:W-:Y:S02]  /*5f60*/  SEL R107, R109, R107, !P2 ;  /* 0x0000006b6d6b7207 */ /* 0x000fe40005000000 */
[----:B------:R-:W-:Y:S02]  /*5f70*/  CS2R R62, SRZ ;  /* 0x00000000003e7805 */ /* 0x000fe4000001ff00 */
[----:B------:R-:W-:Y:S02]  /*5f80*/  PLOP3.LUT P2, PT, PT, PT, UP1, 0x80, 0x8 ;  /* 0x000000000008781c */ /* 0x000fe40003f4f018 */
[----:B------:R-:W-:Y:S02]  /*5f90*/  CS2R R60, SRZ ;  /* 0x00000000003c7805 */ /* 0x000fe4000001ff00 */
[----:B------:R-:W-:Y:S01]  /*5fa0*/  LOP3.LUT P3, R110, R92, 0xff, RZ, 0xc0, !PT ;  /* 0x000000ff5c6e7812 */ /* 0x000fe2000786c0ff */
[----:B------:R-:W-:Y:S01]  /*5fb0*/  IMAD.HI.U32 R108, R107, UR46, RZ ;  /* 0x0000002e6b6c7c27 */ /* 0x000fe2000f8e00ff */
[----:B------:R-:W-:Y:S02]  /*5fc0*/  ISETP.NE.AND P4, PT, R87, 0x1, PT ;  /* 0x000000015700780c */ /* 0x000fe40003f85270 */
[----:B------:R-:W-:Y:S01]  /*5fd0*/  @P5 SHF.L.U32 R0, R99, 0x1f, RZ ;  /* 0x0000001f63005819 */ /* 0x000fe200000006ff */
[----:B------:R-:W-:Y:S01]  /*5fe0*/  IMAD.MOV R4, RZ, RZ, -R107 ;  /* 0x000000ffff047224 */ /* 0x000fe200078e0a6b */
[----:B------:R-:W-:Y:S02]  /*5ff0*/  SHF.R.U32.HI R108, RZ, UR47, R108 ;  /* 0x0000002fff6c7c19 */ /* 0x000fe4000801166c */
[----:B------:R-:W-:Y:S01]  /*6000*/  CS2R R58, SRZ ;  /* 0x00000000003a7805 */ /* 0x000fe2000001ff00 */
[----:B------:R1:W3:Y:S01]  /*6010*/  @P5 SYNCS.PHASECHK.TRANS64.TRYWAIT P1, [UR50+0xc0], R0 ;  /* 0x0000c000ff0055a7 */ /* 0x0002e20008021132 */
[----:B------:R-:W-:Y:S01]  /*6020*/  P2R R111, PR, RZ, 0x20 ;  /* 0x00000020ff6f7803 */ /* 0x000fe20000000000 */
[----:B------:R-:W-:Y:S01]  /*6030*/  IMAD R109, R88, R4, R109 ;  /* 0x00000004586d7224 */ /* 0x000fe200078e026d */
[----:B------:R-:W-:Y:S02]  /*6040*/  @P2 SEL R2, R3, R2, !P3 ;  /* 0x0000000203022207 */ /* 0x000fe40005800000 */
[----:B------:R-:W-:Y:S02]  /*6050*/  CS2R R56, SRZ ;  /* 0x0000000000387805 */ /* 0x000fe4000001ff00 */
[----:B------:R-:W-:Y:S02]  /*6060*/  SEL R108, R107, R108, !P4 ;  /* 0x0000006c6b6c7207 */ /* 0x000fe40006000000 */
[----:B------:R-:W-:Y:S03]  /*6070*/  LOP3.LUT R2, R2, 0x1, RZ, 0xc0, !PT ;  /* 0x0000000102027812 */ /* 0x000fe600078ec0ff */
[----:B------:R-:W-:Y:S01]  /*6080*/  IMAD.MOV R3, RZ, RZ, -R108 ;  /* 0x000000ffff037224 */ /* 0x000fe200078e0a6c */
[----:B------:R-:W-:Y:S03]  /*6090*/  ISETP.NE.U32.AND P2, PT, R2, 0x1, PT ;  /* 0x000000010200780c */ /* 0x000fe60003f45070 */
[----:B------:R-:W-:Y:S01]  /*60a0*/  IMAD R107, R87, R3, R107 ;  /* 0x00000003576b7224 */ /* 0x000fe200078e026b */
[----:B------:R-:W-:Y:S02]  /*60b0*/  P2R R67, PR, RZ, 0x4 ;  /* 0x00000004ff437803 */ /* 0x000fe40000000000 */
[----:B-1----:R-:W-:Y:S04]  /*60c0*/  SHF.L.U32 R0, R98, 0x1f, RZ ;  /* 0x0000001f62007819 */ /* 0x002fe800000006ff */
[----:B------:R1:W4:Y:S01]  /*60d0*/  SYNCS.PHASECHK.TRANS64.TRYWAIT P0, [R64+URZ+0x120], R0 ;  /* 0x00012000400075a7 */ /* 0x00032200080011ff */
[----:B---3--:R-:W-:Y:S01]  /*60e0*/  @P5 SEL R66, RZ, 0x1, !P1 ;  /* 0x00000001ff425807 */ /* 0x008fe20004800000 */
[----:B-1----:R-:W-:Y:S06]  /*60f0*/  @!P5 BRA `(.L_x_92) ;  /* 0x000000000058d947 */ /* 0x002fec0003800000 */
[----:B------:R-:W-:Y:S01]  /*6100*/  IMAD.MOV.U32 R79, RZ, RZ, RZ ;  /* 0x000000ffff4f7224 */ /* 0x000fe200078e00ff */
[----:B------:R-:W-:Y:S01]  /*6110*/  ISETP.NE.AND P1, PT, R66, RZ, PT ;  /* 0x000000ff4200720c */ /* 0x000fe20003f25270 */
[----:B------:R-:W-:Y:S01]  /*6120*/  BSSY B0, `(.L_x_93) ;  /* 0x000000c000007945 */ /* 0x000fe20003800000 */
[----:B------:R-:W-:Y:S02]  /*6130*/  CS2R R58, SRZ ;  /* 0x00000000003a7805 */ /* 0x000fe4000001ff00 */
[----:B------:R-:W-:Y:S02]  /*6140*/  CS2R R56, SRZ ;  /* 0x0000000000387805 */ /* 0x000fe4000001ff00 */
[----:B------:R-:W-:Y:S02]  /*6150*/  CS2R R62, SRZ ;  /* 0x00000000003e7805 */ /* 0x000fe4000001ff00 */
[----:B------:R-:W-:Y:S02]  /*6160*/  CS2R R60, SRZ ;  /* 0x00000000003c7805 */ /* 0x000fe4000001ff00 */
[----:B------:R-:W-:Y:S02]  /*6170*/  CS2R R70, SRZ ;  /* 0x0000000000467805 */ /* 0x000fe4000001ff00 */
[----:B------:R-:W-:Y:S02]  /*6180*/  CS2R R68, SRZ ;  /* 0x0000000000447805 */ /* 0x000fe4000001ff00 */
[----:B------:R-:W-:Y:S01]  /*6190*/  CS2R R76, SRZ ;  /* 0x00000000004c7805 */ /* 0x000fe2000001ff00 */
[----:B------:R-:W-:Y:S06]  /*61a0*/  @P1 BRA `(.L_x_94) ;  /* 0x00000000000c1947 */ /* 0x000fec0003800000 */
[----:B------:R-:W-:Y:S04]  /*61b0*/  SHF.L.U32 R3, R99, 0x1f, RZ ;  /* 0x0000001f63037819 */ /* 0x000fe800000006ff */
[----:B------:R-:W1:Y:S02]  /*61c0*/  SYNCS.PHASECHK.TRANS64.TRYWAIT P1, [UR50+0xc0], R3 ;  /* 0x0000c003ff0075a7 */ /* 0x000e640008021132 */
[----:B-1----:R-:W-:Y:S05]  /*61d0*/  @!P1 BRA `(.L_x_95) ;  /* 0x0000003c00c89947 */ /* 0x002fea0003800000 */
.L_x_94:
[----:B------:R-:W-:Y:S05]  /*61e0*/  BSYNC B0 ;  /* 0x0000000000007941 */ /* 0x000fea0003800000 */
.L_x_93:
[----:B------:R-:W-:Y:S01]  /*61f0*/  ISETP.NE.AND P1, PT, R67, RZ, PT ;  /* 0x000000ff4300720c */ /* 0x000fe20003f25270 */
[----:B------:R-:W-:Y:S11]  /*6200*/  HFMA2 R65, -RZ, RZ, 0, 5.9604644775390625e-08 ;  /* 0x00000001ff417431 */ /* 0x000ff600000001ff */
[----:B------:R-:W-:Y:S01]  /*6210*/  @!UPT UIADD3 URZ, UPT, UPT, URZ, URZ, URZ ;  /* 0x000000fffffff290 */ /* 0x000fe2000fffe0ff */
[----:B------:R3:W1:Y:S04]  /*6220*/  @P1 LDS.128 R56, [R100] ;  /* 0x0000000064381984 */ /* 0x0006680000000c00 */
[----:B------:R3:W1:Y:S04]  /*6230*/  @P1 LDS.128 R60, [R105+0x10] ;  /* 0x00001000693c1984 */ /* 0x0006680000000c00 */
[----:B------:R3:W1:Y:S04]  /*6240*/  @P1 LDS.128 R68, [R104+0x20] ;  /* 0x0000200068441984 */ /* 0x0006680000000c00 */
[----:B------:R3:W1:Y:S02]  /*6250*/  @P1 LDS.128 R76, [R112+0x30] ;  /* 0x00003000704c1984 */ /* 0x0006640000000c00 */
.L_x_92:
[----:B------:R-:W-:Y:S05]  /*6260*/  BSYNC B1 ;  /* 0x0000000000017941 */ /* 0x000fea0003800000 */
.L_x_91:
[----:B-1----:R-:W-:Y:S04]  /*6270*/  SHF.R.U32.HI R2, RZ, 0x15, R48 ;  /* 0x00000015ff027819 */ /* 0x002fe80000011630 */
[----:B------:R-:W-:Y:S01]  /*6280*/  LOP3.LUT P1, RZ, R2, 0x3, R103, 0x48, !PT ;  /* 0x0000000302ff7812 */ /* 0x000fe20007824867 */
[----:B------:R-:W-:Y:S01]  /*6290*/  @!UPT UIADD3 URZ, UPT, UPT, URZ, URZ, URZ ;  /* 0x000000fffffff290 */ /* 0x000fe2000fffe0ff */
[----:B----4-:R-:W-:Y:S11]  /*62a0*/  @P0 BRA `(.L_x_96) ;  /* 0x0000000000080947 */ /* 0x010ff60003800000 */
[----:B------:R-:W1:Y:S02]  /*62b0*/  SYNCS.PHASECHK.TRANS64.TRYWAIT P0, [R64+URZ+0x120], R0 ;  /* 0x00012000400075a7 */ /* 0x000e6400080011ff */
[----:B-1----:R-:W-:Y:S05]  /*62c0*/  @!P0 BRA `(.L_x_97) ;  /* 0x0000003c00a48947 */ /* 0x002fea0003800000 */
.L_x_96:
[----:B------:R-:W-:Y:S05]  /*62d0*/  @!P1 BRA `(.L_x_98) ;  /* 0x0000000000409947 */ /* 0x000fea0003800000 */
[----:B------:R-:W4:Y:S01]  /*62e0*/  LDCU.64 UR8, c[0x4][0x70] ;  /* 0x01000e00ff0877ac */ /* 0x000f220008000a00 */
[----:B------:R-:W-:Y:S01]  /*62f0*/  MOV R3, 0x0 ;  /* 0x0000000000037802 */ /* 0x000fe20000000f00 */
[----:B------:R-:W-:Y:S02]  /*6300*/  HFMA2 R12, -RZ, RZ, 0, 5.9604644775390625e-08 ;  /* 0x00000001ff0c7431 */ /* 0x000fe400000001ff */
[----:B------:R-:W-:Y:S02]  /*6310*/  IMAD.MOV.U32 R8, RZ, RZ, 0x192 ;  /* 0x00000192ff087424 */ /* 0x000fe400078e00ff */
[----:B------:R-:W-:Y:S01]  /*6320*/  IMAD.MOV.U32 R13, RZ, RZ, RZ ;  /* 0x000000ffff0d7224 */ /* 0x000fe200078e00ff */
[----:B------:R-:W5:Y:S01]  /*6330*/  LDCU.64 UR6, c[0x4][0x78] ;  /* 0x01000f00ff0677ac */ /* 0x000f620008000a00 */
[----:B------:R-:W1:Y:S01]  /*6340*/  LDC.64 R2, c[0x4][R3] ;  /* 0x0100000003027b82 */ /* 0x000e620000000a00 */
[----:B------:R-:W2:Y:S01]  /*6350*/  LDCU.64 UR4, c[0x4][0x10] ;  /* 0x01000200ff0477ac */ /* 0x000ea20008000a00 */
[----:B----4-:R-:W-:Y:S01]  /*6360*/  MOV R5, UR9 ;  /* 0x0000000900057c02 */ /* 0x010fe20008000f00 */
[----:B------:R-:W-:Y:S01]  /*6370*/  IMAD.U32 R4, RZ, RZ, UR8 ;  /* 0x00000008ff047e24 */ /* 0x000fe2000f8e00ff */
[----:B-----5:R-:W-:Y:S01]  /*6380*/  MOV R7, UR7 ;  /* 0x0000000700077c02 */ /* 0x020fe20008000f00 */
[----:B------:R-:W-:Y:S01]  /*6390*/  IMAD.U32 R6, RZ, RZ, UR6 ;  /* 0x00000006ff067e24 */ /* 0x000fe2000f8e00ff */
[----:B--2---:R-:W-:Y:S01]  /*63a0*/  MOV R11, UR5 ;  /* 0x00000005000b7c02 */ /* 0x004fe20008000f00 */
[----:B------:R-:W-:Y:S02]  /*63b0*/  IMAD.U32 R10, RZ, RZ, UR4 ;  /* 0x00000004ff0a7e24 */ /* 0x000fe4000f8e00ff */
[----:B------:R-:W-:Y:S07]  /*63c0*/  LEPC R20, `(.L_x_98) ;  /* 0x000000001014794e */ /* 0x000fee0000000000 */
[----:B-1-3--:R-:W-:Y:S05]  /*63d0*/  CALL.ABS.NOINC R2 ;  /* 0x0000000002007343 */ /* 0x00afea0003c00000 */
.L_x_98:
[----:B------:R-:W-:Y:S05]  /*63e0*/  WARPSYNC.ALL ;  /* 0x0000000000007948 */ /* 0x000fea0003800000 */
[----:B------:R-:W-:Y:S01]  /*63f0*/  R2UR UR4, R48 ;  /* 0x00000000300472ca */ /* 0x000fe200000e0000 */
[--C-:B------:R-:W-:Y:S01]  /*6400*/  HADD2.F32 R3, -RZ, R56.reuse.H0_H0 ;  /* 0x20000038ff037230 */ /* 0x100fe20000004100 */
[----:B------:R-:W-:Y:S01]  /*6410*/  ISETP.NE.AND P0, PT, R102, RZ, PT ;  /* 0x000000ff6600720c */ /* 0x000fe20003f05270 */
[--C-:B------:R-:W-:Y:S01]  /*6420*/  HADD2.F32 R50, -RZ, R57.reuse.H0_H0 ;  /* 0x20000039ff327230 */ /* 0x100fe20000004100 */
[----:B------:R-:W-:Y:S01]  /*6430*/  BSSY.RECONVERGENT B0, `(.L_x_99) ;  /* 0x0000088000007945 */ /* 0x000fe20003800200 */
[----:B------:R-:W-:Y:S08]  /*6440*/  HADD2.F32 R51, -RZ, R57.H1_H1 ;  /* 0x30000039ff337230 */ /* 0x000ff00000004100 */
[----:B------:R-:W1:Y:S02]  /*6450*/  LDTM.x32 R4, tmem[UR4] ;  /* 0x00000004000479ee */ /* 0x000e6400082c0000 */
[C---:B-12---:R-:W-:Y:S01]  /*6460*/  FMUL R0, R47.reuse, R4 ;  /* 0x000000042f007220 */ /* 0x046fe20000400000 */
[----:B------:R-:W-:Y:S02]  /*6470*/  HADD2.F32 R4, -RZ, R56.H1_H1 ;  /* 0x30000038ff047230 */ /* 0x000fe40000004100 */
[C---:B------:R-:W-:Y:S01]  /*6480*/  FMUL R2, R47.reuse, R5 ;  /* 0x000000052f027220 */ /* 0x040fe20000400000 */
[----:B------:R-:W-:Y:S01]  /*6490*/  FMUL R7, R47, R7 ;  /* 0x000000072f077220 */ /* 0x000fe20000400000 */
[----:B------:R-:W-:Y:S01]  /*64a0*/  FFMA R0, R49, R3, R0 ;  /* 0x0000000331007223 */ /* 0x000fe20000000000 */
[----:B------:R-:W-:Y:S01]  /*64b0*/  FMUL R3, R47, R6 ;  /* 0x000000062f037220 */ /* 0x000fe20000400000 */
[----:B------:R-:W-:Y:S01]  /*64c0*/  FFMA R2, R49, R4, R2 ;  /* 0x0000000431027223 */ /* 0x000fe20000000002 */
[C---:B------:R-:W-:Y:S01]  /*64d0*/  FMUL R4, R47.reuse, R8 ;  /* 0x000000082f047220 */ /* 0x040fe20000400000 */
[----:B------:R-:W-:Y:S01]  /*64e0*/  FMUL R8, R47, R12 ;  /* 0x0000000c2f087220 */ /* 0x000fe20000400000 */
[----:B------:R-:W-:Y:S01]  /*64f0*/  FFMA R3, R49, R50, R3 ;  /* 0x0000003231037223 */ /* 0x000fe20000000003 */
[C---:B------:R-:W-:Y:S01]  /*6500*/  FMUL R12, R47.reuse, R16 ;  /* 0x000000102f0c7220 */ /* 0x040fe20000400000 */
[C---:B------:R-:W-:Y:S01]  /*6510*/  FMUL R16, R47.reuse, R20 ;  /* 0x000000142f107220 */ /* 0x040fe20000400000 */
[C---:B------:R-:W-:Y:S01]  /*6520*/  FMUL R20, R47.reuse, R24 ;  /* 0x000000182f147220 */ /* 0x040fe20000400000 */
[C---:B------:R-:W-:Y:S01]  /*6530*/  FMUL R24, R47.reuse, R28 ;  /* 0x0000001c2f187220 */ /* 0x040fe20000400000 */
[C---:B------:R-:W-:Y:S01]  /*6540*/  FMUL R28, R47.reuse, R32 ;  /* 0x000000202f1c7220 */ /* 0x040fe20000400000 */
[--C-:B------:R-:W-:Y:S01]  /*6550*/  HADD2.F32 R32, -RZ, R58.reuse.H0_H0 ;  /* 0x2000003aff207230 */ /* 0x100fe20000004100 */
[----:B------:R-:W-:Y:S01]  /*6560*/  F2FP.F16.F32.PACK_AB R52, R2, R0 ;  /* 0x000000000234723e */ /* 0x000fe200000000ff */
[----:B------:R-:W-:Y:S02]  /*6570*/  HADD2.F32 R0, -RZ, R58.H1_H1 ;  /* 0x3000003aff007230 */ /* 0x000fe40000004100 */
[----:B------:R-:W-:Y:S01]  /*6580*/  FMUL R5, R47, R9 ;  /* 0x000000092f057220 */ /* 0x000fe20000400000 */
[--C-:B------:R-:W-:Y:S02]  /*6590*/  HADD2.F32 R2, -RZ, R59.reuse.H0_H0 ;  /* 0x2000003bff027230 */ /* 0x100fe40000004100 */
[C---:B------:R-:W-:Y:S01]  /*65a0*/  FFMA R7, R49.reuse, R51, R7 ;  /* 0x0000003331077223 */ /* 0x040fe20000000007 */
[C---:B------:R-:W-:Y:S01]  /*65b0*/  FFMA R4, R49.reuse, R32, R4 ;  /* 0x0000002031047223 */ /* 0x040fe20000000004 */
[----:B------:R-:W-:Y:S02]  /*65c0*/  HADD2.F32 R32, -RZ, R59.H1_H1 ;  /* 0x3000003bff207230 */ /* 0x000fe40000004100 */
[----:B------:R-:W-:Y:S01]  /*65d0*/  FFMA R5, R49, R0, R5 ;  /* 0x0000000031057223 */ /* 0x000fe20000000005 */
[--C-:B------:R-:W-:Y:S01]  /*65e0*/  HADD2.F32 R0, -RZ, R60.reuse.H0_H0 ;  /* 0x2000003cff007230 */ /* 0x100fe20000004100 */
[----:B------:R-:W-:Y:S01]  /*65f0*/  F2FP.F16.F32.PACK_AB R53, R7, R3 ;  /* 0x000000030735723e */ /* 0x000fe200000000ff */
[----:B------:R-:W-:Y:S01]  /*6600*/  FMUL R6, R47, R10 ;  /* 0x0000000a2f067220 */ /* 0x000fe20000400000 */
[--C-:B------:R-:W-:Y:S01]  /*6610*/  HADD2.F32 R3, -RZ, R61.reuse.H0_H0 ;  /* 0x2000003dff037230 */ /* 0x100fe20000004100 */
[----:B------:R-:W-:Y:S01]  /*6620*/  F2FP.F16.F32.PACK_AB R54, R5, R4 ;  /* 0x000000040536723e */ /* 0x000fe200000000ff */
[----:B------:R-:W-:Y:S01]  /*6630*/  FMUL R11, R47, R11 ;  /* 0x0000000b2f0b7220 */ /* 0x000fe20000400000 */
[----:B------:R-:W-:Y:S01]  /*6640*/  FFMA R6, R49, R2, R6 ;  /* 0x0000000231067223 */ /* 0x000fe20000000006 */
[----:B------:R-:W-:Y:S02]  /*6650*/  HADD2.F32 R2, -RZ, R60.H1_H1 ;  /* 0x3000003cff027230 */ /* 0x000fe40000004100 */
[----:B------:R-:W-:Y:S01]  /*6660*/  FMUL R9, R47, R13 ;  /* 0x0000000d2f097220 */ /* 0x000fe20000400000 */
[C---:B------:R-:W-:Y:S01]  /*6670*/  FFMA R11, R49.reuse, R32, R11 ;  /* 0x00000020310b7223 */ /* 0x040fe2000000000b */
[----:B------:R-:W-:Y:S01]  /*6680*/  FFMA R8, R49, R0, R8 ;  /* 0x0000000031087223 */ /* 0x000fe20000000008 */
[C---:B------:R-:W-:Y:S01]  /*6690*/  FMUL R10, R47.reuse, R14 ;  /* 0x0000000e2f0a7220 */ /* 0x040fe20000400000 */
[----:B------:R-:W-:Y:S02]  /*66a0*/  HADD2.F32 R0, -RZ, R61.H1_H1 ;  /* 0x3000003dff007230 */ /* 0x000fe40000004100 */
[----:B------:R-:W-:Y:S01]  /*66b0*/  FMUL R15, R47, R15 ;  /* 0x0000000f2f0f7220 */ /* 0x000fe20000400000 */
[C---:B------:R-:W-:Y:S01]  /*66c0*/  FFMA R9, R49.reuse, R2, R9 ;  /* 0x0000000231097223 */ /* 0x040fe20000000009 */
[C---:B------:R-:W-:Y:S01]  /*66d0*/  FFMA R10, R49.reuse, R3, R10 ;  /* 0x00000003310a7223 */ /* 0x040fe2000000000a */
[--C-:B------:R-:W-:Y:S02]  /*66e0*/  HADD2.F32 R2, -RZ, R62.reuse.H0_H0 ;  /* 0x2000003eff027230 */ /* 0x100fe40000004100 */
[----:B------:R-:W-:Y:S01]  /*66f0*/  FFMA R15, R49, R0, R15 ;  /* 0x00000000310f7223 */ /* 0x000fe2000000000f */
[----:B------:R-:W-:Y:S02]  /*6700*/  HADD2.F32 R3, -RZ, R62.H1_H1 ;  /* 0x3000003eff037230 */ /* 0x000fe40000004100 */
[C---:B------:R-:W-:Y:S01]  /*6710*/  FMUL R13, R47.reuse, R17 ;  /* 0x000000112f0d7220 */ /* 0x040fe20000400000 */
[--C-:B------:R-:W-:Y:S02]  /*6720*/  HADD2.F32 R0, -RZ, R63.reuse.H0_H0 ;  /* 0x2000003fff007230 */ /* 0x100fe40000004100 */
[----:B------:R-:W-:Y:S01]  /*6730*/  FMUL R14, R47, R18 ;  /* 0x000000122f0e7220 */ /* 0x000fe20000400000 */
[C---:B------:R-:W-:Y:S01]  /*6740*/  FFMA R12, R49.reuse, R2, R12 ;  /* 0x00000002310c7223 */ /* 0x040fe2000000000c */
[C---:B------:R-:W-:Y:S01]  /*6750*/  FFMA R13, R49.reuse, R3, R13 ;  /* 0x00000003310d7223 */ /* 0x040fe2000000000d */
[----:B------:R-:W-:Y:S02]  /*6760*/  HADD2.F32 R2, -RZ, R63.H1_H1 ;  /* 0x3000003fff027230 */ /* 0x000fe40000004100 */
[----:B------:R-:W-:Y:S01]  /*6770*/  FFMA R14, R49, R0, R14 ;  /* 0x00000000310e7223 */ /* 0x000fe2000000000e */
[C---:B------:R-:W-:Y:S01]  /*6780*/  FMUL R19, R47.reuse, R19 ;  /* 0x000000132f137220 */ /* 0x040fe20000400000 */
[--C-:B------:R-:W-:Y:S02]  /*6790*/  HADD2.F32 R0, -RZ, R68.reuse.H0_H0 ;  /* 0x20000044ff007230 */ /* 0x100fe40000004100 */
[----:B------:R-:W-:Y:S01]  /*67a0*/  FMUL R17, R47, R21 ;  /* 0x000000152f117220 */ /* 0x000fe20000400000 */
[--C-:B------:R-:W-:Y:S02]  /*67b0*/  HADD2.F32 R3, -RZ, R69.reuse.H0_H0 ;  /* 0x20000045ff037230 */ /* 0x100fe40000004100 */
[C---:B------:R-:W-:Y:S01]  /*67c0*/  FFMA R19, R49.reuse, R2, R19 ;  /* 0x0000000231137223 */ /* 0x040fe20000000013 */
[----:B------:R-:W-:Y:S02]  /*67d0*/  HADD2.F32 R2, -RZ, R68.H1_H1 ;  /* 0x30000044ff027230 */ /* 0x000fe40000004100 */
        /* <DEDUP_REMOVED lines=9> */
[----:B------:R-:W-:Y:S01]  /*6870*/  FMUL R21, R47, R25 ;  /* 0x000000192f157220 */ /* 0x000fe20000400000 */
[----:B------:R-:W-:Y:S01]  /*6880*/  F2FP.F16.F32.PACK_AB R55, R11, R6 ;  /* 0x000000060b37723e */ /* 0x000fe200000000ff */
[--C-:B------:R-:W-:Y:S02]  /*6890*/  HADD2.F32 R3, -RZ, R71.reuse.H0_H0 ;  /* 0x20000047ff037230 */ /* 0x100fe40000004100 */
[----:B------:R-:W-:Y:S01]  /*68a0*/  FMUL R22, R47, R26 ;  /* 0x0000001a2f167220 */ /* 0x000fe20000400000 */
[C---:B------:R-:W-:Y:S01]  /*68b0*/  FFMA R20, R49.reuse, R2, R20 ;  /* 0x0000000231147223 */ /* 0x040fe20000000014 */
[C---:B------:R-:W-:Y:S01]  /*68c0*/  FFMA R21, R49.reuse, R0, R21 ;  /* 0x0000000031157223 */ /* 0x040fe20000000015 */
[----:B------:R1:W-:Y:S01]  /*68d0*/  STS.128 [R100], R52 ;  /* 0x0000003464007388 */ /* 0x0003e20000000c00 */
[----:B------:R-:W-:Y:S02]  /*68e0*/  HADD2.F32 R0, -RZ, R71.H1_H1 ;  /* 0x30000047ff007230 */ /* 0x000fe40000004100 */
[----:B------:R-:W-:Y:S01]  /*68f0*/  FFMA R22, R49, R3, R22 ;  /* 0x0000000331167223 */ /* 0x000fe20000000016 */
[----:B------:R-:W-:Y:S01]  /*6900*/  FMUL R27, R47, R27 ;  /* 0x0000001b2f1b7220 */ /* 0x000fe20000400000 */
[--C-:B------:R-:W-:Y:S01]  /*6910*/  HADD2.F32 R2, -RZ, R76.reuse.H0_H0 ;  /* 0x2000004cff027230 */ /* 0x100fe20000004100 */
[----:B------:R-:W-:Y:S01]  /*6920*/  F2FP.F16.F32.PACK_AB R8, R9, R8 ;  /* 0x000000080908723e */ /* 0x000fe200000000ff */
[----:B------:R-:W-:Y:S01]  /*6930*/  HADD2.F32 R3, -RZ, R76.H1_H1 ;  /* 0x3000004cff037230 */ /* 0x000fe20000004100 */
[----:B------:R-:W-:Y:S01]  /*6940*/  F2FP.F16.F32.PACK_AB R9, R15, R10 ;  /* 0x0000000a0f09723e */ /* 0x000fe200000000ff */
[----:B------:R-:W-:Y:S01]  /*6950*/  FMUL R25, R47, R29 ;  /* 0x0000001d2f197220 */ /* 0x000fe20000400000 */
[--C-:B------:R-:W-:Y:S01]  /*6960*/  HADD2.F32 R4, -RZ, R77.reuse.H0_H0 ;  /* 0x2000004dff047230 */ /* 0x100fe20000004100 */
[----:B------:R-:W-:Y:S01]  /*6970*/  F2FP.F16.F32.PACK_AB R10, R13, R12 ;  /* 0x0000000c0d0a723e */ /* 0x000fe200000000ff */
[----:B------:R-:W-:Y:S01]  /*6980*/  FMUL R26, R47, R30 ;  /* 0x0000001e2f1a7220 */ /* 0x000fe20000400000 */
[----:B------:R-:W-:Y:S01]  /*6990*/  F2FP.F16.F32.PACK_AB R11, R19, R14 ;  /* 0x0000000e130b723e */ /* 0x000fe200000000ff */
[C---:B------:R-:W-:Y:S01]  /*69a0*/  FFMA R27, R49.reuse, R0, R27 ;  /* 0x00000000311b7223 */ /* 0x040fe2000000001b */
[C---:B------:R-:W-:Y:S01]  /*69b0*/  FFMA R24, R49.reuse, R2, R24 ;  /* 0x0000000231187223 */ /* 0x040fe20000000018 */
[----:B------:R-:W-:Y:S02]  /*69c0*/  HADD2.F32 R0, -RZ, R77.H1_H1 ;  /* 0x3000004dff007230 */ /* 0x000fe40000004100 */
[----:B------:R-:W-:Y:S01]  /*69d0*/  FFMA R25, R49, R3, R25 ;  /* 0x0000000331197223 */ /* 0x000fe20000000019 */
[----:B------:R1:W-:Y:S01]  /*69e0*/  STS.128 [R105+0x10], R8 ;  /* 0x0000100869007388 */ /* 0x0003e20000000c00 */
[----:B------:R-:W-:Y:S01]  /*69f0*/  FMUL R31, R47, R31 ;  /* 0x0000001f2f1f7220 */ /* 0x000fe20000400000 */
[--C-:B------:R-:W-:Y:S02]  /*6a00*/  HADD2.F32 R2, -RZ, R78.reuse.H0_H0 ;  /* 0x2000004eff027230 */ /* 0x100fe40000004100 */
[----:B------:R-:W-:Y:S01]  /*6a10*/  FFMA R26, R49, R4, R26 ;  /* 0x00000004311a7223 */ /* 0x000fe2000000001a */
[----:B------:R-:W-:Y:S02]  /*6a20*/  HADD2.F32 R3, -RZ, R78.H1_H1 ;  /* 0x3000004eff037230 */ /* 0x000fe40000004100 */
[----:B------:R-:W-:Y:S01]  /*6a30*/  FMUL R29, R47, R33 ;  /* 0x000000212f1d7220 */ /* 0x000fe20000400000 */
[--C-:B------:R-:W-:Y:S01]  /*6a40*/  HADD2.F32 R4, -RZ, R79.reuse.H0_H0 ;  /* 0x2000004fff047230 */ /* 0x100fe20000004100 */
[----:B------:R-:W-:Y:S01]  /*6a50*/  F2FP.F16.F32.PACK_AB R16, R17, R16 ;  /* 0x000000101110723e */ /* 0x000fe200000000ff */
[----:B------:R-:W-:Y:S01]  /*6a60*/  FMUL R30, R47, R34 ;  /* 0x000000222f1e7220 */ /* 0x000fe20000400000 */
[----:B------:R-:W-:Y:S01]  /*6a70*/  HADD2.F32 R5, -RZ, R79.H1_H1 ;  /* 0x3000004fff057230 */ /* 0x000fe20000004100 */
[----:B------:R-:W-:Y:S01]  /*6a80*/  F2FP.F16.F32.PACK_AB R17, R23, R18 ;  /* 0x000000121711723e */ /* 0x000fe200000000ff */
[----:B------:R-:W-:Y:S01]  /*6a90*/  FFMA R31, R49, R0, R31 ;  /* 0x00000000311f7223 */ /* 0x000fe2000000001f */
[----:B------:R-:W-:Y:S01]  /*6aa0*/  FMUL R35, R47, R35 ;  /* 0x000000232f237220 */ /* 0x000fe20000400000 */
[----:B------:R-:W-:Y:S01]  /*6ab0*/  F2FP.F16.F32.PACK_AB R18, R21, R20 ;  /* 0x000000141512723e */ /* 0x000fe200000000ff */
[----:B------:R-:W-:Y:S01]  /*6ac0*/  FFMA R28, R49, R2, R28 ;  /* 0x00000002311c7223 */ /* 0x000fe2000000001c */
[----:B------:R-:W-:Y:S01]  /*6ad0*/  F2FP.F16.F32.PACK_AB R19, R27, R22 ;  /* 0x000000161b13723e */ /* 0x000fe200000000ff */
[C---:B------:R-:W-:Y:S01]  /*6ae0*/  FFMA R29, R49.reuse, R3, R29 ;  /* 0x00000003311d7223 */ /* 0x040fe2000000001d */
[C---:B------:R-:W-:Y:S01]  /*6af0*/  FFMA R30, R49.reuse, R4, R30 ;  /* 0x00000004311e7223 */ /* 0x040fe2000000001e */
[----:B------:R-:W-:Y:S01]  /*6b00*/  FFMA R35, R49, R5, R35 ;  /* 0x0000000531237223 */ /* 0x000fe20000000023 */
[----:B------:R-:W-:Y:S01]  /*6b10*/  F2FP.F16.F32.PACK_AB R24, R25, R24 ;  /* 0x000000181918723e */ /* 0x000fe200000000ff */
[----:B------:R1:W-:Y:S01]  /*6b20*/  STS.128 [R104+0x20], R16 ;  /* 0x0000201068007388 */ /* 0x0003e20000000c00 */
[----:B------:R-:W-:Y:S02]  /*6b30*/  F2FP.F16.F32.PACK_AB R25, R31, R26 ;  /* 0x0000001a1f19723e */ /* 0x000fe400000000ff */
[----:B------:R-:W-:Y:S02]  /*6b40*/  F2FP.F16.F32.PACK_AB R26, R29, R28 ;  /* 0x0000001c1d1a723e */ /* 0x000fe400000000ff */
[----:B------:R-:W-:Y:S05]  /*6b50*/  F2FP.F16.F32.PACK_AB R27, R35, R30 ;  /* 0x0000001e231b723e */ /* 0x000fea00000000ff */
[----:B------:R1:W-:Y:S01]  /*6b60*/  STS.128 [R112+0x30], R24 ;  /* 0x0000301870007388 */ /* 0x0003e20000000c00 */
[----:B------:R-:W-:Y:S01]  /*6b70*/  @!PT LDS RZ, [RZ] ;  /* 0x00000000fffff984 */ /* 0x000fe20000000800 */
[----:B------:R-:W-:Y:S01]  /*6b80*/  @!PT LDS RZ, [RZ] ;  /* 0x00000000fffff984 */ /* 0x000fe20000000800 */
[----:B------:R-:W-:Y:S01]  /*6b90*/  @!PT LDS RZ, [RZ] ;  /* 0x00000000fffff984 */ /* 0x000fe20000000800 */
[----:B------:R-:W-:Y:S01]  /*6ba0*/  @!PT LDS RZ, [RZ] ;  /* 0x00000000fffff984 */ /* 0x000fe20000000800 */
[----:B------:R2:W-:Y:S07]  /*6bb0*/  MEMBAR.ALL.CTA ;  /* 0x0000000000007992 */ /* 0x0005ee0000008000 */
[----:B--2---:R-:W2:Y:S02]  /*6bc0*/  FENCE.VIEW.ASYNC.S ;  /* 0x00000000000073c6 */ /* 0x004ea40000000000 */
[----:B--2---:R-:W-:Y:S06]  /*6bd0*/  BAR.SYNC.DEFER_BLOCKING 0x1, 0x80 ;  /* 0x0042000000007b1d */ /* 0x004fec0000010000 */
[----:B------:R-:W-:Y:S05]  /*6be0*/  @P0 BRA `(.L_x_100) ;  /* 0x0000000000300947 */ /* 0x000fea0003800000 */
[----:B------:R-:W-:Y:S01]  /*6bf0*/  UIADD3 UR6, UPT, UPT, UR50, 0x200, URZ ;  /* 0x0000020032067890 */ /* 0x000fe2000fffe0ff */
[----:B------:R-:W-:Y:S01]  /*6c00*/  R2UR UR42, R109 ;  /* 0x000000006d2a72ca */ /* 0x000fe200000e0000 */
[----:B------:R-:W-:Y:S01]  /*6c10*/  UIADD3 UR4, UP0, UPT, UR54, 0x680, URZ ;  /* 0x0000068036047890 */ /* 0x000fe2000ff1e0ff */
[----:B------:R-:W-:Y:S02]  /*6c20*/  R2UR UR43, R107 ;  /* 0x000000006b2b72ca */ /* 0x000fe400000e0000 */
[----:B------:R-:W-:Y:S01]  /*6c30*/  R2UR UR44, R108 ;  /* 0x000000006c2c72ca */ /* 0x000fe200000e0000 */
[----:B------:R-:W-:Y:S01]  /*6c40*/  IMAD.U32 R94, RZ, RZ, UR6 ;  /* 0x00000006ff5e7e24 */ /* 0x000fe2000f8e00ff */
[----:B------:R-:W-:Y:S04]  /*6c50*/  UIADD3.X UR5, UPT, UPT, URZ, UR55, URZ, UP0, !UPT ;  /* 0x00000037ff057290 */ /* 0x000fe800087fe4ff */
[----:B------:R-:W-:Y:S11]  /*6c60*/  R2UR UR40, R94 ;  /* 0x000000005e2872ca */ /* 0x000ff600000e0000 */
[----:B------:R-:W-:Y:S02]  /*6c70*/  @!UPT UIADD3 URZ, UPT, UPT, URZ, URZ, URZ ;  /* 0x000000fffffff290 */ /* 0x000fe4000fffe0ff */
[----:B------:R2:W-:Y:S01]  /*6c80*/  UTMASTG.4D.IM2COL [UR40], [UR4] ;  /* 0x00000028040073b5 */ /* 0x0005e20008058000 */
[----:B------:R0:W-:Y:S01]  /*6c90*/  UTMACMDFLUSH ;  /* 0x00000000000079b7 */ /* 0x0001e20000000000 */
[----:B--2---:R-:W-:Y:S04]  /*6ca0*/  DEPBAR.LE SB0, 0x1 ;  /* 0x000080400000791a */ /* 0x004fe80000000000 */
.L_x_100:
[----:B------:R-:W-:Y:S05]  /*6cb0*/  BSYNC.RECONVERGENT B0 ;  /* 0x0000000000007941 */ /* 0x000fea0003800200 */
.L_x_99:
[----:B------:R-:W-:Y:S01]  /*6cc0*/  BAR.SYNC.DEFER_BLOCKING 0x1, 0x80 ;  /* 0x0042000000007b1d */ /* 0x000fe20000010000 */
[----:B------:R-:W-:Y:S01]  /*6cd0*/  ISETP.NE.AND P1, PT, R111, RZ, PT ;  /* 0x000000ff6f00720c */ /* 0x000fe20003f25270 */
[----:B------:R-:W-:Y:S01]  /*6ce0*/  UISETP.NE.AND UP0, UPT, UR52, URZ, UPT ;  /* 0x000000ff3400728c */ /* 0x000fe2000bf05270 */
[----:B------:R-:W-:Y:S11]  /*6cf0*/  LEA R2, R65, UR50, 0x3 ;  /* 0x0000003241027c11 */ /* 0x000ff6000f8e18ff */
[----:B------:R-:W-:Y:S01]  /*6d00*/  @P1 SHF.L.U32 R4, R99, 0x1f, RZ ;  /* 0x0000001f63041819 */ /* 0x000fe200000006ff */
[----:B------:R-:W-:Y:S06]  /*6d10*/  BRA.U !UP0, `(.L_x_101) ;  /* 0x0000000108247547 */ /* 0x000fec000b800000 */
[----:B------:R-:W2:Y:S01]  /*6d20*/  S2R R0, SR_CgaCtaId ;  /* 0x0000000000007919 */ /* 0x000ea20000008800 */
[----:B------:R-:W-:Y:S01]  /*6d30*/  IMAD.U32 R3, RZ, RZ, UR56 ;  /* 0x00000038ff037e24 */ /* 0x000fe2000f8e00ff */
[----:B------:R-:W-:Y:S04]  /*6d40*/  UIADD3 UR56, UPT, UPT, UR56, 0x1, URZ ;  /* 0x0000000138387890 */ /* 0x000fe8000fffe0ff */
[----:B------:R-:W-:Y:S01]  /*6d50*/  @P1 LEA R3, R3, UR50, 0x3 ;  /* 0x0000003203031c11 */ /* 0x000fe2000f8e18ff */
[----:B------:R-:W-:Y:S04]  /*6d60*/  UISETP.NE.AND UP0, UPT, UR56, 0x4, UPT ;  /* 0x000000043800788c */ /* 0x000fe8000bf05270 */
[----:B------:R-:W-:Y:S01]  /*6d70*/  @P1 VIADD R3, R3, 0xe0 ;  /* 0x000000e003031836 */ /* 0x000fe20000000000 */
[----:B------:R-:W-:Y:S04]  /*6d80*/  USEL UR56, UR56, URZ, UP0 ;  /* 0x000000ff38387287 */ /* 0x000fe80008000000 */
[----:B--2---:R-:W-:Y:S04]  /*6d90*/  @P1 PRMT R0, R0, 0x654, R3 ;  /* 0x0000065400001816 */ /* 0x004fe80000000003 */
[----:B------:R2:W-:Y:S04]  /*6da0*/  @P1 SYNCS.ARRIVE.TRANS64.RED.A1T0 RZ, [R0+URZ], RZ ;  /* 0x000000ff00ff19a7 */ /* 0x0005e800081004ff */
.L_x_101:
[----:B------:R-:W4:Y:S01]  /*6db0*/  @P1 SYNCS.PHASECHK.TRANS64.TRYWAIT P0, [R2+URZ+0xc0], R4 ;  /* 0x0000c004020015a7 */ /* 0x000f2200080011ff */
[----:B------:R-:W-:Y:S01]  /*6dc0*/  BSSY B1, `(.L_x_102) ;  /* 0x0000016000017945 */ /* 0x000fe20003800000 */
[----:B----4-:R-:W-:Y:S03]  /*6dd0*/  @P1 SEL R66, RZ, 0x1, !P0 ;  /* 0x00000001ff421807 */ /* 0x010fe60004000000 */
[----:B------:R-:W-:Y:S05]  /*6de0*/  @!P1 BRA `(.L_x_103) ;  /* 0x00000000004c9947 */ /* 0x000fea0003800000 */
[----:B------:R-:W-:Y:S01]  /*6df0*/  ISETP.NE.AND P0, PT, R66, RZ, PT ;  /* 0x000000ff4200720c */ /* 0x000fe20003f05270 */
[----:B------:R-:W-:Y:S01]  /*6e00*/  BSSY B0, `(.L_x_104) ;  /* 0x000000b000007945 */ /* 0x000fe20003800000 */
[----:B------:R-:W-:Y:S11]  /*6e10*/  ISETP.NE.AND P1, PT, R67, RZ, PT ;  /* 0x000000ff4300720c */ /* 0x000ff60003f25270 */
[----:B------:R-:W-:Y:S02]  /*6e20*/  @!UPT UIADD3 URZ, UPT, UPT, URZ, URZ, URZ ;  /* 0x000000fffffff290 */ /* 0x000fe4000fffe0ff */
[C---:B------:R-:W-:Y:S01]  /*6e30*/  @P1 IMAD R6, R65.reuse, 0x2000, R100 ;  /* 0x0000200041061824 */ /* 0x040fe200078e0264 */
[C---:B------:R-:W-:Y:S01]  /*6e40*/  @P1 LEA R4, R65.reuse, R104, 0xd ;  /* 0x0000006841041211 */ /* 0x040fe200078e68ff */
[C---:B------:R-:W-:Y:S02]  /*6e50*/  @P1 IMAD R5, R65.reuse, 0x2000, R105 ;  /* 0x0000200041051824 */ /* 0x040fe400078e0269 */
[----:B------:R-:W-:Y:S01]  /*6e60*/  @P1 IMAD R3, R65, 0x2000, R112 ;  /* 0x0000200041031824 */ /* 0x000fe200078e0270 */
[----:B------:R-:W-:Y:S06]  /*6e70*/  @P0 BRA `(.L_x_105) ;  /* 0x00000000000c0947 */ /* 0x000fec0003800000 */
[----:B--2---:R-:W-:Y:S04]  /*6e80*/  SHF.L.U32 R0, R99, 0x1f, RZ ;  /* 0x0000001f63007819 */ /* 0x004fe800000006ff */
[----:B------:R-:W2:Y:S02]  /*6e90*/  SYNCS.PHASECHK.TRANS64.TRYWAIT P0, [R2+URZ+0xc0], R0 ;  /* 0x0000c000020075a7 */ /* 0x000ea400080011ff */
[----:B--2---:R-:W-:Y:S05]  /*6ea0*/  @!P0 BRA `(.L_x_106) ;  /* 0x0000003000c08947 */ /* 0x004fea0003800000 */
.L_x_105:
[----:B------:R-:W-:Y:S05]  /*6eb0*/  BSYNC B0 ;  /* 0x0000000000007941 */ /* 0x000fea0003800000 */
.L_x_104:
[----:B------:R-:W-:Y:S02]  /*6ec0*/  ISETP.NE.AND P0, PT, R67, RZ, PT ;  /* 0x000000ff4300720c */ /* 0x000fe40003f05270 */
[----:B------:R-:W-:Y:S11]  /*6ed0*/  IADD3 R65, PT, PT, R65, 0x1, RZ ;  /* 0x0000000141417810 */ /* 0x000ff60007ffe0ff */
[----:B------:R4:W1:Y:S04]  /*6ee0*/  @P0 LDS.128 R56, [R6] ;  /* 0x0000000006380984 */ /* 0x0008680000000c00 */
[----:B------:R4:W1:Y:S04]  /*6ef0*/  @P0 LDS.128 R60, [R5+0x10] ;  /* 0x00001000053c0984 */ /* 0x0008680000000c00 */
[----:B------:R4:W1:Y:S04]  /*6f00*/  @P0 LDS.128 R68, [R4+0x20] ;  /* 0x0000200004440984 */ /* 0x0008680000000c00 */
[----:B------:R4:W1:Y:S02]  /*6f10*/  @P0 LDS.128 R76, [R3+0x30] ;  /* 0x00003000034c0984 */ /* 0x0008640000000c00 */
.L_x_103:
[----:B------:R-:W-:Y:S05]  /*6f20*/  BSYNC B1 ;  /* 0x0000000000017941 */ /* 0x000fea0003800000 */
.L_x_102:
[----:B--2---:R-:W-:Y:S05]  /*6f30*/  VIADD R0, R48, 0x20 ;  /* 0x0000002030007836 */ /* 0x004fea0000000000 */
[----:B------:R-:W-:Y:S04]  /*6f40*/  SHF.R.U32.HI R0, RZ, 0x15, R0 ;  /* 0x00000015ff007819 */ /* 0x000fe80000011600 */
[----:B------:R-:W-:Y:S11]  /*6f50*/  LOP3.LUT P0, RZ, R0, 0x3, R103, 0x48, !PT ;  /* 0x0000000300ff7812 */ /* 0x000ff60007804867 */
[----:B------:R-:W-:Y:S02]  /*6f60*/  @!UPT UIADD3 URZ, UPT, UPT, URZ, URZ, URZ ;  /* 0x000000fffffff290 */ /* 0x000fe4000fffe0ff */
[----:B------:R-:W-:Y:S05]  /*6f70*/  @!P0 BRA `(.L_x_107) ;  /* 0x0000000000408947 */ /* 0x000fea0003800000 */
[----:B------:R-:W2:Y:S01]  /*6f80*/  LDCU.64 UR8, c[0x4][0x70] ;  /* 0x01000e00ff0877ac */ /* 0x000ea20008000a00 */
[----:B----4-:R-:W-:Y:S01]  /*6f90*/  MOV R3, 0x0 ;  /* 0x0000000000037802 */ /* 0x010fe20000000f00 */
[----:B------:R-:W-:Y:S02]  /*6fa0*/  HFMA2 R12, -RZ, RZ, 0, 5.9604644775390625e-08 ;  /* 0x00000001ff0c7431 */ /* 0x000fe400000001ff */
[----:B-1----:R-:W-:Y:S02]  /*6fb0*/  IMAD.MOV.U32 R8, RZ, RZ, 0x192 ;  /* 0x00000192ff087424 */ /* 0x002fe400078e00ff */
[----:B------:R-:W-:Y:S01]  /*6fc0*/  IMAD.MOV.U32 R13, RZ, RZ, RZ ;  /* 0x000000ffff0d7224 */ /* 0x000fe200078e00ff */
[----:B------:R-:W1:Y:S01]  /*6fd0*/  LDCU.64 UR6, c[0x4][0x78] ;  /* 0x01000f00ff0677ac */ /* 0x000e620008000a00 */
[----:B------:R-:W4:Y:S01]  /*6fe0*/  LDC.64 R2, c[0x4][R3] ;  /* 0x0100000003027b82 */ /* 0x000f220000000a00 */
[----:B------:R-:W5:Y:S01]  /*6ff0*/  LDCU.64 UR4, c[0x4][0x10] ;  /* 0x01000200ff0477ac */ /* 0x000f620008000a00 */
[----:B--2---:R-:W-:Y:S01]  /*7000*/  MOV R5, UR9 ;  /* 0x0000000900057c02 */ /* 0x004fe20008000f00 */
[----:B------:R-:W-:Y:S01]  /*7010*/  IMAD.U32 R4, RZ, RZ, UR8 ;  /* 0x00000008ff047e24 */ /* 0x000fe2000f8e00ff */
[----:B-1----:R-:W-:Y:S01]  /*7020*/  MOV R7, UR7 ;  /* 0x0000000700077c02 */ /* 0x002fe20008000f00 */
[----:B------:R-:W-:Y:S01]  /*7030*/  IMAD.U32 R6, RZ, RZ, UR6 ;  /* 0x00000006ff067e24 */ /* 0x000fe2000f8e00ff */
[----:B-----5:R-:W-:Y:S01]  /*7040*/  MOV R11, UR5 ;  /* 0x00000005000b7c02 */ /* 0x020fe20008000f00 */
[----:B------:R-:W-:Y:S02]  /*7050*/  IMAD.U32 R10, RZ, RZ, UR4 ;  /* 0x00000004ff0a7e24 */ /* 0x000fe4000f8e00ff */
[----:B------:R-:W-:Y:S07]  /*7060*/  LEPC R20, `(.L_x_107) ;  /* 0x000000001014794e */ /* 0x000fee0000000000 */
[----:B---34-:R-:W-:Y:S05]  /*7070*/  CALL.ABS.NOINC R2 ;  /* 0x0000000002007343 */ /* 0x018fea0003c00000 */
.L_x_107:
[----:B------:R-:W-:Y:S05]  /*7080*/  WARPSYNC.ALL ;  /* 0x0000000000007948 */ /* 0x000fea0003800000 */
[----:B------:R-:W-:Y:S01]  /*7090*/  R2UR UR4, R48 ;  /* 0x00000000300472ca */ /* 0x000fe200000e0000 */
[----:B-1--4-:R-:W-:Y:S01]  /*70a0*/  HADD2.F32 R3, -RZ, R56.H0_H0 ;  /* 0x20000038ff037230 */ /* 0x012fe20000004100 */
[----:B------:R-:W1:Y:S01]  /*70b0*/  S2R R113, SR_CgaCtaId ;  /* 0x0000000000717919 */ /* 0x000e620000008800 */
[--C-:B------:R-:W-:Y:S01]  /*70c0*/  HADD2.F32 R50, -RZ, R58.reuse.H0_H0 ;  /* 0x2000003aff327230 */ /* 0x100fe20000004100 */
[----:B------:R-:W-:Y:S01]  /*70d0*/  ISETP.NE.AND P6, PT, R111, RZ, PT ;  /* 0x000000ff6f00720c */ /* 0x000fe20003fc5270 */
[----:B------:R-:W-:Y:S01]  /*70e0*/  HADD2.F32 R51, -RZ, R58.H1_H1 ;  /* 0x3000003aff337230 */ /* 0x000fe20000004100 */
[----:B------:R-:W-:Y:S01]  /*70f0*/  ISETP.NE.AND P0, PT, R102, RZ, PT ;  /* 0x000000ff6600720c */ /* 0x000fe20003f05270 */
[--C-:B------:R-:W-:Y:S01]  /*7100*/  HADD2.F32 R52, -RZ, R59.reuse.H0_H0 ;  /* 0x2000003bff347230 */ /* 0x100fe20000004100 */
[----:B------:R-:W-:Y:S01]  /*7110*/  BSSY.RECONVERGENT B0, `(.L_x_108) ;  /* 0x000008a000007945 */ /* 0x000fe20003800200 */
[----:B------:R-:W-:Y:S04]  /*7120*/  HADD2.F32 R53, -RZ, R59.H1_H1 ;  /* 0x3000003bff357230 */ /* 0x000fe80000004100 */
[----:B------:R-:W2:Y:S02]  /*7130*/  LDTM.x32 R4, tmem[UR4+0x20] ;  /* 0x00002004000479ee */ /* 0x000ea400082c0000 */
[C---:B--2---:R-:W-:Y:S01]  /*7140*/  FMUL R0, R47.reuse, R4 ;  /* 0x000000042f007220 */ /* 0x044fe20000400000 */
[----:B------:R-:W-:Y:S02]  /*7150*/  HADD2.F32 R4, -RZ, R56.H1_H1 ;  /* 0x30000038ff047230 */ /* 0x000fe40000004100 */
[----:B------:R-:W-:Y:S01]  /*7160*/  FMUL R2, R47, R5 ;  /* 0x000000052f027220 */ /* 0x000fe20000400000 */
[--C-:B------:R-:W-:Y:S02]  /*7170*/  HADD2.F32 R5, -RZ, R57.reuse.H0_H0 ;  /* 0x20000039ff057230 */ /* 0x100fe40000004100 */
[----:B------:R-:W-:Y:S01]  /*7180*/  FFMA R0, R49, R3, R0 ;  /* 0x0000000331007223 */ /* 0x000fe20000000000 */
[----:B------:R-:W-:Y:S01]  /*7190*/  FMUL R3, R47, R6 ;  /* 0x000000062f037220 */ /* 0x000fe20000400000 */
[----:B------:R-:W-:Y:S01]  /*71a0*/  FFMA R2, R49, R4, R2 ;  /* 0x0000000431027223 */ /* 0x000fe20000000002 */
[----:B------:R-:W-:Y:S02]  /*71b0*/  HADD2.F32 R4, -RZ, R57.H1_H1 ;  /* 0x30000039ff047230 */ /* 0x000fe40000004100 */
        /* <DEDUP_REMOVED lines=8> */
[----:B------:R-:W-:Y:S01]  /*7240*/  FMUL R19, R47, R30 ;  /* 0x0000001e2f137220 */ /* 0x000fe20000400000 */
[C---:B------:R-:W-:Y:S01]  /*7250*/  FFMA R4, R49.reuse, R50, R4 ;  /* 0x0000003231047223 */ /* 0x040fe20000000004 */
[C---:B------:R-:W-:Y:S01]  /*7260*/  FFMA R5, R49.reuse, R51, R5 ;  /* 0x0000003331057223 */ /* 0x040fe20000000005 */
[C---:B------:R-:W-:Y:S01]  /*7270*/  FFMA R6, R49.reuse, R52, R6 ;  /* 0x0000003431067223 */ /* 0x040fe20000000006 */
[--C-:B------:R-:W-:Y:S01]  /*7280*/  HADD2.F32 R50, -RZ, R60.reuse.H0_H0 ;  /* 0x2000003cff327230 */ /* 0x100fe20000004100 */
[----:B------:R-:W-:Y:S01]  /*7290*/  F2FP.F16.F32.PACK_AB R52, R2, R0 ;  /* 0x000000000234723e */ /* 0x000fe200000000ff */
[----:B------:R-:W-:Y:S01]  /*72a0*/  FFMA R11, R49, R53, R11 ;  /* 0x00000035310b7223 */ /* 0x000fe2000000000b */
[----:B------:R-:W-:Y:S01]  /*72b0*/  F2FP.F16.F32.PACK_AB R53, R7, R3 ;  /* 0x000000030735723e */ /* 0x000fe200000000ff */
[C---:B------:R-:W-:Y:S01]  /*72c0*/  FMUL R3, R47.reuse, R14 ;  /* 0x0000000e2f037220 */ /* 0x040fe20000400000 */
[----:B------:R-:W-:Y:S01]  /*72d0*/  FMUL R14, R47, R25 ;  /* 0x000000192f0e7220 */ /* 0x000fe20000400000 */
[----:B------:R-:W-:Y:S01]  /*72e0*/  HADD2.F32 R25, -RZ, R60.H1_H1 ;  /* 0x3000003cff197230 */ /* 0x000fe20000004100 */
[----:B------:R-:W-:Y:S01]  /*72f0*/  F2FP.F16.F32.PACK_AB R54, R5, R4 ;  /* 0x000000040536723e */ /* 0x000fe200000000ff */
[C---:B------:R-:W-:Y:S01]  /*7300*/  FMUL R0, R47.reuse, R12 ;  /* 0x0000000c2f007220 */ /* 0x040fe20000400000 */
[C---:B------:R-:W-:Y:S01]  /*7310*/  FMUL R2, R47.reuse, R13 ;  /* 0x0000000d2f027220 */ /* 0x040fe20000400000 */
[C---:B------:R-:W-:Y:S01]  /*7320*/  FMUL R4, R47.reuse, R15 ;  /* 0x0000000f2f047220 */ /* 0x040fe20000400000 */
[----:B------:R-:W-:Y:S01]  /*7330*/  FMUL R15, R47, R26 ;  /* 0x0000001a2f0f7220 */ /* 0x000fe20000400000 */
[C---:B------:R-:W-:Y:S01]  /*7340*/  FFMA R0, R49.reuse, R50, R0 ;  /* 0x0000003231007223 */ /* 0x040fe20000000000 */
[--C-:B------:R-:W-:Y:S02]  /*7350*/  HADD2.F32 R26, -RZ, R61.reuse.H0_H0 ;  /* 0x2000003dff1a7230 */ /* 0x100fe40000004100 */
[----:B------:R-:W-:Y:S01]  /*7360*/  FFMA R2, R49, R25, R2 ;  /* 0x0000001931027223 */ /* 0x000fe20000000002 */
[C---:B------:R-:W-:Y:S01]  /*7370*/  FMUL R5, R47.reuse, R16 ;  /* 0x000000102f057220 */ /* 0x040fe20000400000 */
[----:B------:R-:W-:Y:S01]  /*7380*/  FMUL R16, R47, R27 ;  /* 0x0000001b2f107220 */ /* 0x000fe20000400000 */
[----:B------:R-:W-:Y:S01]  /*7390*/  F2FP.F16.F32.PACK_AB R55, R11, R6 ;  /* 0x000000060b37723e */ /* 0x000fe200000000ff */
[----:B------:R-:W-:Y:S02]  /*73a0*/  HADD2.F32 R27, -RZ, R61.H1_H1 ;  /* 0x3000003dff1b7230 */ /* 0x000fe40000004100 */
[C---:B------:R-:W-:Y:S01]  /*73b0*/  FMUL R6, R47.reuse, R17 ;  /* 0x000000112f067220 */ /* 0x040fe20000400000 */
[----:B------:R-:W-:Y:S01]  /*73c0*/  FMUL R17, R47, R28 ;  /* 0x0000001c2f117220 */ /* 0x000fe20000400000 */
[C---:B------:R-:W-:Y:S01]  /*73d0*/  FFMA R3, R49.reuse, R26, R3 ;  /* 0x0000001a31037223 */ /* 0x040fe20000000003 */
[----:B------:R-:W-:Y:S01]  /*73e0*/  STS.128 [R100+0x2000], R52 ;  /* 0x0020003464007388 */ /* 0x000fe20000000c00 */
[--C-:B------:R-:W-:Y:S01]  /*73f0*/  HADD2.F32 R25, -RZ, R62.reuse.H0_H0 ;  /* 0x2000003eff197230 */ /* 0x100fe20000004100 */
[----:B------:R-:W-:Y:S01]  /*7400*/  F2FP.F16.F32.PACK_AB R28, R2, R0 ;  /* 0x00000000021c723e */ /* 0x000fe200000000ff */
[----:B------:R-:W-:Y:S02]  /*7410*/  HADD2.F32 R26, -RZ, R62.H1_H1 ;  /* 0x3000003eff1a7230 */ /* 0x000fe40000004100 */
[----:B------:R-:W-:Y:S01]  /*7420*/  FFMA R4, R49, R27, R4 ;  /* 0x0000001b31047223 */ /* 0x000fe20000000004 */
[--C-:B------:R-:W-:Y:S02]  /*7430*/  HADD2.F32 R0, -RZ, R63.reuse.H0_H0 ;  /* 0x2000003fff007230 */ /* 0x100fe40000004100 */
[----:B------:R-:W-:Y:S01]  /*7440*/  FMUL R7, R47, R18 ;  /* 0x000000122f077220 */ /* 0x000fe20000400000 */
[----:B------:R-:W-:Y:S02]  /*7450*/  HADD2.F32 R2, -RZ, R63.H1_H1 ;  /* 0x3000003fff027230 */ /* 0x000fe40000004100 */
[C---:B------:R-:W-:Y:S01]  /*7460*/  FFMA R5, R49.reuse, R25, R5 ;  /* 0x0000001931057223 */ /* 0x040fe20000000005 */
[----:B------:R-:W-:Y:S01]  /*7470*/  FFMA R6, R49, R26, R6 ;  /* 0x0000001a31067223 */ /* 0x000fe20000000006 */
[----:B------:R-:W-:Y:S01]  /*7480*/  FMUL R18, R47, R29 ;  /* 0x0000001d2f127220 */ /* 0x000fe20000400000 */
[C---:B------:R-:W-:Y:S01]  /*7490*/  FFMA R7, R49.reuse, R0, R7 ;  /* 0x0000000031077223 */ /* 0x040fe20000000007 */
[----:B------:R-:W-:Y:S01]  /*74a0*/  F2FP.F16.F32.PACK_AB R29, R4, R3 ;  /* 0x00000003041d723e */ /* 0x000fe200000000ff */
[--C-:B------:R-:W-:Y:S02]  /*74b0*/  HADD2.F32 R0, -RZ, R68.reuse.H0_H0 ;  /* 0x20000044ff007230 */ /* 0x100fe40000004100 */
[----:B------:R-:W-:Y:S01]  /*74c0*/  FFMA R8, R49, R2, R8 ;  /* 0x0000000231087223 */ /* 0x000fe20000000008 */
[C---:B------:R-:W-:Y:S01]  /*74d0*/  FMUL R9, R47.reuse, R20 ;  /* 0x000000142f097220 */ /* 0x040fe20000400000 */
        /* <DEDUP_REMOVED lines=15> */
[----:B------:R-:W-:Y:S02]  /*75d0*/  HADD2.F32 R2, -RZ, R71.H1_H1 ;  /* 0x30000047ff027230 */ /* 0x000fe40000004100 */
[----:B------:R-:W-:Y:S01]  /*75e0*/  FMUL R20, R47, R31 ;  /* 0x0000001f2f147220 */ /* 0x000fe20000400000 */
[----:B------:R-:W-:Y:S01]  /*75f0*/  F2FP.F16.F32.PACK_AB R30, R6, R5 ;  /* 0x00000005061e723e */ /* 0x000fe200000000ff */
[C---:B------:R-:W-:Y:S01]  /*7600*/  FFMA R14, R49.reuse, R0, R14 ;  /* 0x00000000310e7223 */ /* 0x040fe2000000000e */
[C---:B------:R-:W-:Y:S01]  /*7610*/  FFMA R15, R49.reuse, R3, R15 ;  /* 0x00000003310f7223 */ /* 0x040fe2000000000f */
[----:B------:R-:W-:Y:S01]  /*7620*/  FFMA R16, R49, R2, R16 ;  /* 0x0000000231107223 */ /* 0x000fe20000000010 */
[--C-:B------:R-:W-:Y:S01]  /*7630*/  HADD2.F32 R0, -RZ, R76.reuse.H0_H0 ;  /* 0x2000004cff007230 */ /* 0x100fe20000004100 */
[----:B------:R-:W-:Y:S01]  /*7640*/  F2FP.F16.F32.PACK_AB R31, R8, R7 ;  /* 0x00000007081f723e */ /* 0x000fe200000000ff */
[----:B------:R-:W-:Y:S02]  /*7650*/  HADD2.F32 R2, -RZ, R76.H1_H1 ;  /* 0x3000004cff027230 */ /* 0x000fe40000004100 */
[----:B------:R-:W-:Y:S01]  /*7660*/  FMUL R21, R47, R32 ;  /* 0x000000202f157220 */ /* 0x000fe20000400000 */
[--C-:B------:R-:W-:Y:S02]  /*7670*/  HADD2.F32 R3, -RZ, R77.reuse.H0_H0 ;  /* 0x2000004dff037230 */ /* 0x100fe40000004100 */
[C---:B------:R-:W-:Y:S01]  /*7680*/  FFMA R17, R49.reuse, R0, R17 ;  /* 0x0000000031117223 */ /* 0x040fe20000000011 */
[----:B------:R-:W-:Y:S01]  /*7690*/  STS.128 [R105+0x2010], R28 ;  /* 0x0020101c69007388 */ /* 0x000fe20000000c00 */
[C---:B------:R-:W-:Y:S01]  /*76a0*/  FFMA R18, R49.reuse, R2, R18 ;  /* 0x0000000231127223 */ /* 0x040fe20000000012 */
[----:B------:R-:W-:Y:S02]  /*76b0*/  HADD2.F32 R0, -RZ, R77.H1_H1 ;  /* 0x3000004dff007230 */ /* 0x000fe40000004100 */
[----:B------:R-:W-:Y:S01]  /*76c0*/  FFMA R19, R49, R3, R19 ;  /* 0x0000000331137223 */ /* 0x000fe20000000013 */
[--C-:B------:R-:W-:Y:S02]  /*76d0*/  HADD2.F32 R2, -RZ, R78.reuse.H0_H0 ;  /* 0x2000004eff027230 */ /* 0x100fe40000004100 */
[C---:B------:R-:W-:Y:S01]  /*76e0*/  FMUL R22, R47.reuse, R33 ;  /* 0x000000212f167220 */ /* 0x040fe20000400000 */
[----:B------:R-:W-:Y:S01]  /*76f0*/  HADD2.F32 R3, -RZ, R78.H1_H1 ;  /* 0x3000004eff037230 */ /* 0x000fe20000004100 */
[----:B------:R-:W-:Y:S01]  /*7700*/  F2FP.F16.F32.PACK_AB R8, R10, R9 ;  /* 0x000000090a08723e */ /* 0x000fe200000000ff */
[--C-:B------:R-:W-:Y:S02]  /*7710*/  HADD2.F32 R4, -RZ, R79.reuse.H0_H0 ;  /* 0x2000004fff047230 */ /* 0x100fe40000004100 */
[----:B------:R-:W-:Y:S01]  /*7720*/  FMUL R23, R47, R34 ;  /* 0x000000222f177220 */ /* 0x000fe20000400000 */
[----:B------:R-:W-:Y:S01]  /*7730*/  HADD2.F32 R5, -RZ, R79.H1_H1 ;  /* 0x3000004fff057230 */ /* 0x000fe20000004100 */
[----:B------:R-:W-:Y:S01]  /*7740*/  F2FP.F16.F32.PACK_AB R9, R12, R11 ;  /* 0x0000000b0c09723e */ /* 0x000fe200000000ff */
[----:B------:R-:W-:Y:S01]  /*7750*/  FFMA R20, R49, R0, R20 ;  /* 0x0000000031147223 */ /* 0x000fe20000000014 */
[----:B------:R-:W-:Y:S01]  /*7760*/  FMUL R24, R47, R35 ;  /* 0x000000232f187220 */ /* 0x000fe20000400000 */
[----:B------:R-:W-:Y:S01]  /*7770*/  F2FP.F16.F32.PACK_AB R10, R14, R13 ;  /* 0x0000000d0e0a723e */ /* 0x000fe200000000ff */
[C---:B------:R-:W-:Y:S01]  /*7780*/  FFMA R21, R49.reuse, R2, R21 ;  /* 0x0000000231157223 */ /* 0x040fe20000000015 */
[----:B------:R-:W-:Y:S01]  /*7790*/  F2FP.F16.F32.PACK_AB R11, R16, R15 ;  /* 0x0000000f100b723e */ /* 0x000fe200000000ff */
[C---:B------:R-:W-:Y:S01]  /*77a0*/  FFMA R22, R49.reuse, R3, R22 ;  /* 0x0000000331167223 */ /* 0x040fe20000000016 */
[C---:B------:R-:W-:Y:S01]  /*77b0*/  FFMA R23, R49.reuse, R4, R23 ;  /* 0x0000000431177223 */ /* 0x040fe20000000017 */
[----:B------:R-:W-:Y:S01]  /*77c0*/  FFMA R24, R49, R5, R24 ;  /* 0x0000000531187223 */ /* 0x000fe20000000018 */
[----:B------:R-:W-:Y:S01]  /*77d0*/  F2FP.F16.F32.PACK_AB R4, R18, R17 ;  /* 0x000000111204723e */ /* 0x000fe200000000ff */
[----:B------:R-:W-:Y:S01]  /*77e0*/  STS.128 [R104+0x2020], R8 ;  /* 0x0020200868007388 */ /* 0x000fe20000000c00 */
[----:B------:R-:W-:Y:S02]  /*77f0*/  F2FP.F16.F32.PACK_AB R5, R20, R19 ;  /* 0x000000131405723e */ /* 0x000fe400000000ff */
[----:B------:R-:W-:Y:S02]  /*7800*/  F2FP.F16.F32.PACK_AB R6, R22, R21 ;  /* 0x000000151606723e */ /* 0x000fe400000000ff */
[----:B------:R-:W-:Y:S02]  /*7810*/  F2FP.F16.F32.PACK_AB R7, R24, R23 ;  /* 0x000000171807723e */ /* 0x000fe400000000ff */
[----:B------:R-:W-:Y:S02]  /*7820*/  MOV R0, UR56 ;  /* 0x0000003800007c02 */ /* 0x000fe40008000f00 */
[----:B------:R-:W-:Y:S01]  /*7830*/  @P6 SHF.L.U32 R2, R99, 0x1f, RZ ;  /* 0x0000001f63026819 */ /* 0x000fe200000006ff */
[----:B------:R2:W-:Y:S01]  /*7840*/  STS.128 [R112+0x2030], R4 ;  /* 0x0020300470007388 */ /* 0x0005e20000000c00 */
[----:B------:R-:W-:Y:S04]  /*7850*/  @P6 LEA R0, R0, UR50, 0x3 ;  /* 0x0000003200006c11 */ /* 0x000fe8000f8e18ff */
[----:B------:R-:W-:Y:S01]  /*7860*/  @P6 IADD3 R0, PT, PT, R0, 0xe0, RZ ;  /* 0x000000e000006810 */ /* 0x000fe20007ffe0ff */
[----:B------:R-:W-:Y:S01]  /*7870*/  @!PT LDS RZ, [RZ] ;  /* 0x00000000fffff984 */ /* 0x000fe20000000800 */
[----:B------:R-:W-:Y:S01]  /*7880*/  @!PT LDS RZ, [RZ] ;  /* 0x00000000fffff984 */ /* 0x000fe20000000800 */
[----:B------:R-:W-:Y:S01]  /*7890*/  @!PT LDS RZ, [RZ] ;  /* 0x00000000fffff984 */ /* 0x000fe20000000800 */
[----:B------:R-:W-:Y:S01]  /*78a0*/  @!PT LDS RZ, [RZ] ;  /* 0x00000000fffff984 */ /* 0x000fe20000000800 */
[----:B------:R4:W-:Y:S06]  /*78b0*/  MEMBAR.ALL.CTA ;  /* 0x0000000000007992 */ /* 0x0009ec0000008000 */
[----:B----4-:R-:W4:Y:S01]  /*78c0*/  FENCE.VIEW.ASYNC.S ;  /* 0x00000000000073c6 */ /* 0x010f220000000000 */
[----:B-1----:R-:W-:Y:S02]  /*78d0*/  @P6 PRMT R0, R113, 0x654, R0 ;  /* 0x0000065471006816 */ /* 0x002fe40000000000 */
[----:B--2---:R-:W-:Y:S01]  /*78e0*/  LEA R6, R65, UR50, 0x3 ;  /* 0x0000003241067c11 */ /* 0x004fe2000f8e18ff */
[----:B----4-:R-:W-:Y:S06]  /*78f0*/  BAR.SYNC.DEFER_BLOCKING 0x1, 0x80 ;  /* 0x0042000000007b1d */ /* 0x010fec0000010000 */
[----:B------:R-:W-:Y:S05]  /*7900*/  @P0 BRA `(.L_x_109) ;  /* 0x0000000000280947 */ /* 0x000fea0003800000 */
[----:B------:R-:W-:Y:S01]  /*7910*/  R2UR UR10, R109 ;  /* 0x000000006d0a72ca */ /* 0x000fe200000e0000 */
[----:B------:R-:W-:Y:S01]  /*7920*/  UIADD3 UR4, UP0, UPT, UR54, 0x680, URZ ;  /* 0x0000068036047890 */ /* 0x000fe2000ff1e0ff */
[----:B------:R-:W-:Y:S01]  /*7930*/  R2UR UR11, R107 ;  /* 0x000000006b0b72ca */ /* 0x000fe200000e0000 */
[----:B------:R-:W-:Y:S01]  /*7940*/  UIADD3 UR9, UPT, UPT, UR41, 0x20, URZ ;  /* 0x0000002029097890 */ /* 0x000fe2000fffe0ff */
[----:B------:R-:W-:Y:S01]  /*7950*/  R2UR UR12, R108 ;  /* 0x000000006c0c72ca */ /* 0x000fe200000e0000 */
[----:B------:R-:W-:Y:S02]  /*7960*/  UIADD3 UR8, UPT, UPT, UR50, 0x2200, URZ ;  /* 0x0000220032087890 */ /* 0x000fe4000fffe0ff */
[----:B------:R-:W-:Y:S10]  /*7970*/  UIADD3.X UR5, UPT, UPT, URZ, UR55, URZ, UP0, !UPT ;  /* 0x00000037ff057290 */ /* 0x000ff400087fe4ff */
[----:B------:R1:W-:Y:S01]  /*7980*/  UTMASTG.4D.IM2COL [UR8], [UR4] ;  /* 0x00000008040073b5 */ /* 0x0003e20008058000 */
[----:B------:R0:W-:Y:S01]  /*7990*/  UTMACMDFLUSH ;  /* 0x00000000000079b7 */ /* 0x0001e20000000000 */
[----:B-1----:R-:W-:Y:S04]  /*79a0*/  DEPBAR.LE SB0, 0x1 ;  /* 0x000080400000791a */ /* 0x002fe80000000000 */
.L_x_109:
[----:B------:R-:W-:Y:S05]  /*79b0*/  BSYNC.RECONVERGENT B0 ;  /* 0x0000000000007941 */ /* 0x000fea0003800200 */
.L_x_108:
[----:B------:R-:W-:Y:S01]  /*79c0*/  BAR.SYNC.DEFER_BLOCKING 0x1, 0x80 ;  /* 0x0042000000007b1d */ /* 0x000fe20000010000 */
[----:B------:R-:W-:Y:S04]  /*79d0*/  UIADD3 UR40, UPT, UPT, UR56, 0x1, URZ ;  /* 0x0000000138287890 */ /* 0x000fe8000fffe0ff */
[----:B------:R-:W-:Y:S04]  /*79e0*/  UISETP.NE.AND UP0, UPT, UR40, 0x4, UPT ;  /* 0x000000042800788c */ /* 0x000fe8000bf05270 */
[----:B------:R-:W-:Y:S01]  /*79f0*/  USEL UR40, UR40, URZ, UP0 ;  /* 0x000000ff28287287 */ /* 0x000fe20008000000 */
[----:B------:R1:W-:Y:S01]  /*7a00*/  @P6 SYNCS.ARRIVE.TRANS64.RED.A1T0 RZ, [R0+URZ], RZ ;  /* 0x000000ff00ff69a7 */ /* 0x0003e200081004ff */
[----:B------:R-:W-:Y:S01]  /*7a10*/  BSSY B1, `(.L_x_110) ;  /* 0x0000017000017945 */ /* 0x000fe20003800000 */
[----:B------:R-:W2:Y:S02]  /*7a20*/  @P6 SYNCS.PHASECHK.TRANS64.TRYWAIT P0, [R6+URZ+0xc0], R2 ;  /* 0x0000c002060065a7 */ /* 0x000ea400080011ff */
[----:B--2---:R-:W-:Y:S01]  /*7a30*/  @P6 SEL R66, RZ, 0x1, !P0 ;  /* 0x00000001ff426807 */ /* 0x004fe20004000000 */
[----:B-1----:R-:W-:Y:S06]  /*7a40*/  @!P6 BRA `(.L_x_111) ;  /* 0x00000000004ce947 */ /* 0x002fec0003800000 */
        /* <DEDUP_REMOVED lines=9> */
[----:B------:R-:W-:Y:S04]  /*7ae0*/  SHF.L.U32 R5, R99, 0x1f, RZ ;  /* 0x0000001f63057819 */ /* 0x000fe800000006ff */
[----:B------:R-:W1:Y:S02]  /*7af0*/  SYNCS.PHASECHK.TRANS64.TRYWAIT P0, [R6+URZ+0xc0], R5 ;  /* 0x0000c005060075a7 */ /* 0x000e6400080011ff */
[----:B-1----:R-:W-:Y:S05]  /*7b00*/  @!P0 BRA `(.L_x_114) ;  /* 0x0000002400bc8947 */ /* 0x002fea0003800000 */
.L_x_113:
[----:B------:R-:W-:Y:S05]  /*7b10*/  BSYNC B0 ;  /* 0x0000000000007941 */ /* 0x000fea0003800000 */
.L_x_112:
[----:B------:R-:W-:Y:S02]  /*7b20*/  ISETP.NE.AND P0, PT, R67, RZ, PT ;  /* 0x000000ff4300720c */ /* 0x000fe40003f05270 */
[----:B------:R-:W-:Y:S11]  /*7b30*/  IADD3 R65, PT, PT, R65, 0x1, RZ ;  /* 0x0000000141417810 */ /* 0x000ff60007ffe0ff */
[----:B------:R2:W4:Y:S04]  /*7b40*/  @P0 LDS.128 R56, [R4] ;  /* 0x0000000004380984 */ /* 0x0005280000000c00 */
[----:B------:R2:W1:Y:S04]  /*7b50*/  @P0 LDS.128 R60, [R3+0x10] ;  /* 0x00001000033c0984 */ /* 0x0004680000000c00 */
[----:B------:R2:W1:Y:S04]  /*7b60*/  @P0 LDS.128 R68, [R2+0x20] ;  /* 0x0000200002440984 */ /* 0x0004680000000c00 */
[----:B------:R2:W1:Y:S02]  /*7b70*/  @P0 LDS.128 R76, [R0+0x30] ;  /* 0x00003000004c0984 */ /* 0x0004640000000c00 */
.L_x_111:
[----:B------:R-:W-:Y:S05]  /*7b80*/  BSYNC B1 ;  /* 0x0000000000017941 */ /* 0x000fea0003800000 */
.L_x_110:
[----:B--2---:R-:W-:Y:S05]  /*7b90*/  VIADD R0, R48, 0x40 ;  /* 0x0000004030007836 */ /* 0x004fea0000000000 */
[----:B------:R-:W-:Y:S04]  /*7ba0*/  SHF.R.U32.HI R0, RZ, 0x15, R0 ;  /* 0x00000015ff007819 */ /* 0x000fe80000011600 */
[----:B------:R-:W-:Y:S11]  /*7bb0*/  LOP3.LUT P0, RZ, R0, 0x3, R103, 0x48, !PT ;  /* 0x0000000300ff7812 */ /* 0x000ff60007804867 */
[----:B------:R-:W-:Y:S02]  /*7bc0*/  @!UPT UIADD3 URZ, UPT, UPT, URZ, URZ, URZ ;  /* 0x000000fffffff290 */ /* 0x000fe4000fffe0ff */
[----:B------:R-:W-:Y:S05]  /*7bd0*/  @!P0 BRA `(.L_x_115) ;  /* 0x0000000000408947 */ /* 0x000fea0003800000 */
[----:B------:R-:W1:Y:S01]  /*7be0*/  LDCU.64 UR8, c[0x4][0x70] ;  /* 0x01000e00ff0877ac */ /* 0x000e620008000a00 */
[----:B------:R-:W-:Y:S01]  /*7bf0*/  MOV R3, 0x0 ;  /* 0x0000000000037802 */ /* 0x000fe20000000f00 */
[----:B------:R-:W-:Y:S02]  /*7c00*/  HFMA2 R12, -RZ, RZ, 0, 5.9604644775390625e-08 ;  /* 0x00000001ff0c7431 */ /* 0x000fe400000001ff */
[----:B------:R-:W-:Y:S02]  /*7c10*/  IMAD.MOV.U32 R8, RZ, RZ, 0x192 ;  /* 0x00000192ff087424 */ /* 0x000fe400078e00ff */
[----:B------:R-:W-:Y:S01]  /*7c20*/  IMAD.MOV.U32 R13, RZ, RZ, RZ ;  /* 0x000000ffff0d7224 */ /* 0x000fe200078e00ff */
[----:B------:R-:W2:Y:S01]  /*7c30*/  LDCU.64 UR6, c[0x4][0x78] ;  /* 0x01000f00ff0677ac */ /* 0x000ea20008000a00 */
[----:B------:R-:W3:Y:S01]  /*7c40*/  LDC.64 R2, c[0x4][R3] ;  /* 0x0100000003027b82 */ /* 0x000ee20000000a00 */
[----:B------:R-:W5:Y:S01]  /*7c50*/  LDCU.64 UR4, c[0x4][0x10] ;  /* 0x01000200ff0477ac */ /* 0x000f620008000a00 */
[----:B-1----:R-:W-:Y:S01]  /*7c60*/  MOV R5, UR9 ;  /* 0x0000000900057c02 */ /* 0x002fe20008000f00 */
[----:B------:R-:W-:Y:S01]  /*7c70*/  IMAD.U32 R4, RZ, RZ, UR8 ;  /* 0x00000008ff047e24 */ /* 0x000fe2000f8e00ff */
[----:B--2---:R-:W-:Y:S01]  /*7c80*/  MOV R7, UR7 ;  /* 0x0000000700077c02 */ /* 0x004fe20008000f00 */
[----:B------:R-:W-:Y:S01]  /*7c90*/  IMAD.U32 R6, RZ, RZ, UR6 ;  /* 0x00000006ff067e24 */ /* 0x000fe2000f8e00ff */
[----:B-----5:R-:W-:Y:S01]  /*7ca0*/  MOV R11, UR5 ;  /* 0x00000005000b7c02 */ /* 0x020fe20008000f00 */
[----:B------:R-:W-:Y:S02]  /*7cb0*/  IMAD.U32 R10, RZ, RZ, UR4 ;  /* 0x00000004ff0a7e24 */ /* 0x000fe4000f8e00ff */
[----:B------:R-:W-:Y:S07]  /*7cc0*/  LEPC R20, `(.L_x_115) ;  /* 0x000000001014794e */ /* 0x000fee0000000000 */
[----:B---34-:R-:W-:Y:S05]  /*7cd0*/  CALL.ABS.NOINC R2 ;  /* 0x0000000002007343 */ /* 0x018fea0003c00000 */
.L_x_115:
[----:B------:R-:W-:Y:S05]  /*7ce0*/  WARPSYNC.ALL ;  /* 0x0000000000007948 */ /* 0x000fea0003800000 */
[----:B------:R-:W-:Y:S01]  /*7cf0*/  R2UR UR4, R48 ;  /* 0x00000000300472ca */ /* 0x000fe200000e0000 */
[--C-:B----4-:R-:W-:Y:S01]  /*7d00*/  HADD2.F32 R50, -RZ, R56.reuse.H0_H0 ;  /* 0x20000038ff327230 */ /* 0x110fe20000004100 */
[----:B------:R-:W-:Y:S01]  /*7d10*/  ISETP.NE.AND P6, PT, R111, RZ, PT ;  /* 0x000000ff6f00720c */ /* 0x000fe20003fc5270 */
[----:B------:R-:W-:Y:S01]  /*7d20*/  HADD2.F32 R51, -RZ, R56.H1_H1 ;  /* 0x30000038ff337230 */ /* 0x000fe20000004100 */
[----:B------:R-:W-:Y:S01]  /*7d30*/  ISETP.NE.AND P0, PT, R102, RZ, PT ;  /* 0x000000ff6600720c */ /* 0x000fe20003f05270 */
[----:B------:R-:W-:Y:S01]  /*7d40*/  HADD2.F32 R52, -RZ, R57.H0_H0 ;  /* 0x20000039ff347230 */ /* 0x000fe20000004100 */
[----:B------:R-:W-:Y:S07]  /*7d50*/  BSSY.RECONVERGENT B0, `(.L_x_116) ;  /* 0x000008b000007945 */ /* 0x000fee0003800200 */
[----:B-1----:R-:W1:Y:S02]  /*7d60*/  LDTM.x32 R4, tmem[UR4+0x40] ;  /* 0x00004004000479ee */ /* 0x002e6400082c0000 */
[C---:B-1----:R-:W-:Y:S01]  /*7d70*/  FMUL R0, R47.reuse, R4 ;  /* 0x000000042f007220 */ /* 0x042fe20000400000 */
[C---:B------:R-:W-:Y:S01]  /*7d80*/  FMUL R4, R47.reuse, R8 ;  /* 0x000000082f047220 */ /* 0x040fe20000400000 */
[C---:B------:R-:W-:Y:S01]  /*7d90*/  FMUL R2, R47.reuse, R5 ;  /* 0x000000052f027220 */ /* 0x040fe20000400000 */
[----:B------:R-:W-:Y:S01]  /*7da0*/  FMUL R8, R47, R12 ;  /* 0x0000000c2f087220 */ /* 0x000fe20000400000 */
[----:B------:R-:W-:Y:S01]  /*7db0*/  FFMA R0, R49, R50, R0 ;  /* 0x0000003231007223 */ /* 0x000fe20000000000 */
[----:B------:R-:W-:Y:S01]  /*7dc0*/  FMUL R3, R47, R6 ;  /* 0x000000062f037220 */ /* 0x000fe20000400000 */
[----:B------:R-:W-:Y:S01]  /*7dd0*/  FFMA R2, R49, R51, R2 ;  /* 0x0000003331027223 */ /* 0x000fe20000000002 */
[--C-:B------:R-:W-:Y:S02]  /*7de0*/  HADD2.F32 R50, -RZ, R59.reuse.H0_H0 ;  /* 0x2000003bff327230 */ /* 0x100fe40000004100 */
[----:B------:R-:W-:Y:S01]  /*7df0*/  FMUL R5, R47, R9 ;  /* 0x000000092f057220 */ /* 0x000fe20000400000 */
[----:B------:R-:W-:Y:S01]  /*7e00*/  FFMA R3, R49, R52, R3 ;  /* 0x0000003431037223 */ /* 0x000fe20000000003 */
[----:B------:R-:W-:Y:S01]  /*7e10*/  HADD2.F32 R51, -RZ, R59.H1_H1 ;  /* 0x3000003bff337230 */ /* 0x000fe20000004100 */
[----:B------:R-:W-:Y:S01]  /*7e20*/  F2FP.F16.F32.PACK_AB R52, R2, R0 ;  /* 0x000000000234723e */ /* 0x000fe200000000ff */
[C---:B------:R-:W-:Y:S01]  /*7e30*/  FMUL R12, R47.reuse, R16 ;  /* 0x000000102f0c7220 */ /* 0x040fe20000400000 */
[C---:B------:R-:W-:Y:S01]  /*7e40*/  FMUL R6, R47.reuse, R10 ;  /* 0x0000000a2f067220 */ /* 0x040fe20000400000 */
[--C-:B------:R-:W-:Y:S02]  /*7e50*/  HADD2.F32 R0, -RZ, R60.reuse.H0_H0 ;  /* 0x2000003cff007230 */ /* 0x100fe40000004100 */
[C---:B------:R-:W-:Y:S01]  /*7e60*/  FMUL R9, R47.reuse, R13 ;  /* 0x0000000d2f097220 */ /* 0x040fe20000400000 */
[C---:B------:R-:W-:Y:S01]  /*7e70*/  FMUL R16, R47.reuse, R20 ;  /* 0x000000142f107220 */ /* 0x040fe20000400000 */
[----:B------:R-:W-:Y:S02]  /*7e80*/  HADD2.F32 R2, -RZ, R60.H1_H1 ;  /* 0x3000003cff027230 */ /* 0x000fe40000004100 */
[C---:B------:R-:W-:Y:S01]  /*7e90*/  FMUL R10, R47.reuse, R14 ;  /* 0x0000000e2f0a7220 */ /* 0x040fe20000400000 */
        /* <DEDUP_REMOVED lines=14> */
[--C-:B------:R-:W-:Y:S02]  /*7f80*/  HADD2.F32 R33, -RZ, R58.reuse.H0_H0 ;  /* 0x2000003aff217230 */ /* 0x100fe40000004100 */
[----:B------:R-:W-:Y:S01]  /*7f90*/  FMUL R30, R47, R34 ;  /* 0x000000222f1e7220 */ /* 0x000fe20000400000 */
[----:B------:R-:W-:Y:S02]  /*7fa0*/  HADD2.F32 R34, -RZ, R58.H1_H1 ;  /* 0x3000003aff227230 */ /* 0x000fe40000004100 */
[----:B------:R-:W-:Y:S01]  /*7fb0*/  FFMA R7, R49, R32, R7 ;  /* 0x0000002031077223 */ /* 0x000fe20000000007 */
[----:B------:R-:W-:Y:S01]  /*7fc0*/  FMUL R11, R47, R11 ;  /* 0x0000000b2f0b7220 */ /* 0x000fe20000400000 */
[----:B------:R-:W-:Y:S01]  /*7fd0*/  FFMA R4, R49, R33, R4 ;  /* 0x0000002131047223 */ /* 0x000fe20000000004 */
[----:B------:R-:W-:Y:S01]  /*7fe0*/  FMUL R15, R47, R15 ;  /* 0x0000000f2f0f7220 */ /* 0x000fe20000400000 */
[C---:B------:R-:W-:Y:S01]  /*7ff0*/  FFMA R5, R49.reuse, R34, R5 ;  /* 0x0000002231057223 */ /* 0x040fe20000000005 */
[----:B------:R-:W-:Y:S01]  /*8000*/  FFMA R6, R49, R50, R6 ;  /* 0x0000003231067223 */ /* 0x000fe20000000006 */
[----:B------:R-:W-:Y:S01]  /*8010*/  F2FP.F16.F32.PACK_AB R53, R7, R3 ;  /* 0x000000030735723e */ /* 0x000fe200000000ff */
[C---:B------:R-:W-:Y:S01]  /*8020*/  FFMA R11, R49.reuse, R51, R11 ;  /* 0x00000033310b7223 */ /* 0x040fe2000000000b */
[C---:B------:R-:W-:Y:S01]  /*8030*/  FFMA R8, R49.reuse, R0, R8 ;  /* 0x0000000031087223 */ /* 0x040fe20000000008 */
[--C-:B------:R-:W-:Y:S02]  /*8040*/  HADD2.F32 R3, -RZ, R61.reuse.H0_H0 ;  /* 0x2000003dff037230 */ /* 0x100fe40000004100 */
[----:B------:R-:W-:Y:S01]  /*8050*/  FFMA R9, R49, R2, R9 ;  /* 0x0000000231097223 */ /* 0x000fe20000000009 */
[----:B------:R-:W-:Y:S02]  /*8060*/  HADD2.F32 R0, -RZ, R61.H1_H1 ;  /* 0x3000003dff007230 */ /* 0x000fe40000004100 */
[----:B------:R-:W-:Y:S01]  /*8070*/  FMUL R19, R47, R19 ;  /* 0x000000132f137220 */ /* 0x000fe20000400000 */
[--C-:B------:R-:W-:Y:S02]  /*8080*/  HADD2.F32 R2, -RZ, R62.reuse.H0_H0 ;  /* 0x2000003eff027230 */ /* 0x100fe40000004100 */
[C---:B------:R-:W-:Y:S01]  /*8090*/  FFMA R10, R49.reuse, R3, R10 ;  /* 0x00000003310a7223 */ /* 0x040fe2000000000a */
[--C-:B------:R-:W-:Y:S02]  /*80a0*/  HADD2.F32 R3, -RZ, R63.reuse.H0_H0 ;  /* 0x2000003fff037230 */ /* 0x100fe40000004100 */
[C---:B------:R-:W-:Y:S01]  /*80b0*/  FFMA R15, R49.reuse, R0, R15 ;  /* 0x00000000310f7223 */ /* 0x040fe2000000000f */
[----:B------:R-:W-:Y:S02]  /*80c0*/  HADD2.F32 R0, -RZ, R62.H1_H1 ;  /* 0x3000003eff007230 */ /* 0x000fe40000004100 */
[----:B------:R-:W-:Y:S01]  /*80d0*/  FFMA R12, R49, R2, R12 ;  /* 0x00000002310c7223 */ /* 0x000fe2000000000c */
[--C-:B------:R-:W-:Y:S02]  /*80e0*/  HADD2.F32 R2, -RZ, R68.reuse.H0_H0 ;  /* 0x20000044ff027230 */ /* 0x100fe40000004100 */
[C---:B------:R-:W-:Y:S01]  /*80f0*/  FMUL R23, R47.reuse, R23 ;  /* 0x000000172f177220 */ /* 0x040fe20000400000 */
[----:B------:R-:W-:Y:S01]  /*8100*/  FMUL R27, R47, R27 ;  /* 0x0000001b2f1b7220 */ /* 0x000fe20000400000 */
[C---:B------:R-:W-:Y:S01]  /*8110*/  FFMA R13, R49.reuse, R0, R13 ;  /* 0x00000000310d7223 */ /* 0x040fe2000000000d */
[----:B------:R-:W-:Y:S02]  /*8120*/  HADD2.F32 R0, -RZ, R63.H1_H1 ;  /* 0x3000003fff007230 */ /* 0x000fe40000004100 */
[----:B------:R-:W-:Y:S01]  /*8130*/  FFMA R14, R49, R3, R14 ;  /* 0x00000003310e7223 */ /* 0x000fe2000000000e */
[----:B------:R-:W-:Y:S01]  /*8140*/  HADD2.F32 R3, -RZ, R68.H1_H1 ;  /* 0x30000044ff037230 */ /* 0x000fe20000004100 */
[----:B------:R-:W-:Y:S01]  /*8150*/  F2FP.F16.F32.PACK_AB R54, R5, R4 ;  /* 0x000000040536723e */ /* 0x000fe200000000ff */
[----:B------:R-:W-:Y:S01]  /*8160*/  FMUL R31, R47, R31 ;  /* 0x0000001f2f1f7220 */ /* 0x000fe20000400000 */
[C---:B------:R-:W-:Y:S01]  /*8170*/  FFMA R19, R49.reuse, R0, R19 ;  /* 0x0000000031137223 */ /* 0x040fe20000000013 */
[--C-:B------:R-:W-:Y:S02]  /*8180*/  HADD2.F32 R0, -RZ, R69.reuse.H0_H0 ;  /* 0x20000045ff007230 */ /* 0x100fe40000004100 */
[C---:B------:R-:W-:Y:S01]  /*8190*/  FFMA R16, R49.reuse, R2, R16 ;  /* 0x0000000231107223 */ /* 0x040fe20000000010 */
[----:B------:R-:W-:Y:S01]  /*81a0*/  FFMA R17, R49, R3, R17 ;  /* 0x0000000331117223 */ /* 0x000fe20000000011 */
[----:B------:R-:W-:Y:S01]  /*81b0*/  HADD2.F32 R2, -RZ, R69.H1_H1 ;  /* 0x30000045ff027230 */ /* 0x000fe20000004100 */
[----:B------:R-:W-:Y:S01]  /*81c0*/  F2FP.F16.F32.PACK_AB R55, R11, R6 ;  /* 0x000000060b37723e */ /* 0x000fe200000000ff */
[----:B------:R-:W-:Y:S01]  /*81d0*/  FFMA R18, R49, R0, R18 ;  /* 0x0000000031127223 */ /* 0x000fe20000000012 */
[--C-:B------:R-:W-:Y:S01]  /*81e0*/  HADD2.F32 R0, -RZ, R70.reuse.H0_H0 ;  /* 0x20000046ff007230 */ /* 0x100fe20000004100 */
[----:B------:R-:W-:Y:S01]  /*81f0*/  F2FP.F16.F32.PACK_AB R8, R9, R8 ;  /* 0x000000080908723e */ /* 0x000fe200000000ff */
[C---:B------:R-:W-:Y:S01]  /*8200*/  FFMA R23, R49.reuse, R2, R23 ;  /* 0x0000000231177223 */ /* 0x040fe20000000017 */
[----:B------:R1:W-:Y:S01]  /*8210*/  STS.128 [R100+0x4000], R52 ;  /* 0x0040003464007388 */ /* 0x0003e20000000c00 */
[----:B------:R-:W-:Y:S02]  /*8220*/  HADD2.F32 R2, -RZ, R70.H1_H1 ;  /* 0x30000046ff027230 */ /* 0x000fe40000004100 */
[----:B------:R-:W-:Y:S01]  /*8230*/  FFMA R20, R49, R0, R20 ;  /* 0x0000000031147223 */ /* 0x000fe20000000014 */
[--C-:B------:R-:W-:Y:S01]  /*8240*/  HADD2.F32 R3, -RZ, R71.reuse.H0_H0 ;  /* 0x20000047ff037230 */ /* 0x100fe20000004100 */
[----:B------:R-:W-:Y:S01]  /*8250*/  F2FP.F16.F32.PACK_AB R9, R15, R10 ;  /* 0x0000000a0f09723e */ /* 0x000fe200000000ff */
[----:B------:R-:W-:Y:S02]  /*8260*/  HADD2.F32 R0, -RZ, R71.H1_H1 ;  /* 0x30000047ff007230 */ /* 0x000fe40000004100 */
[C---:B------:R-:W-:Y:S01]  /*8270*/  FFMA R21, R49.reuse, R2, R21 ;  /* 0x0000000231157223 */ /* 0x040fe20000000015 */
[--C-:B------:R-:W-:Y:S02]  /*8280*/  HADD2.F32 R2, -RZ, R76.reuse.H0_H0 ;  /* 0x2000004cff027230 */ /* 0x100fe40000004100 */
[C---:B------:R-:W-:Y:S01]  /*8290*/  FFMA R22, R49.reuse, R3, R22 ;  /* 0x0000000331167223 */ /* 0x040fe20000000016 */
[--C-:B------:R-:W-:Y:S02]  /*82a0*/  HADD2.F32 R3, -RZ, R77.reuse.H0_H0 ;  /* 0x2000004dff037230 */ /* 0x100fe40000004100 */
[----:B------:R-:W-:Y:S01]  /*82b0*/  FFMA R27, R49, R0, R27 ;  /* 0x00000000311b7223 */ /* 0x000fe2000000001b */
[----:B------:R-:W-:Y:S01]  /*82c0*/  HADD2.F32 R0, -RZ, R76.H1_H1 ;  /* 0x3000004cff007230 */ /* 0x000fe20000004100 */
[----:B------:R-:W-:Y:S01]  /*82d0*/  F2FP.F16.F32.PACK_AB R10, R13, R12 ;  /* 0x0000000c0d0a723e */ /* 0x000fe200000000ff */
[----:B------:R-:W-:Y:S01]  /*82e0*/  FFMA R24, R49, R2, R24 ;  /* 0x0000000231187223 */ /* 0x000fe20000000018 */
[----:B------:R-:W-:Y:S01]  /*82f0*/  F2FP.F16.F32.PACK_AB R11, R19, R14 ;  /* 0x0000000e130b723e */ /* 0x000fe200000000ff */
[--C-:B------:R-:W-:Y:S02]  /*8300*/  HADD2.F32 R2, -RZ, R78.reuse.H0_H0 ;  /* 0x2000004eff027230 */ /* 0x100fe40000004100 */
[C---:B------:R-:W-:Y:S01]  /*8310*/  FFMA R25, R49.reuse, R0, R25 ;  /* 0x0000000031197223 */ /* 0x040fe20000000019 */
[----:B------:R-:W-:Y:S02]  /*8320*/  HADD2.F32 R0, -RZ, R77.H1_H1 ;  /* 0x3000004dff007230 */ /* 0x000fe40000004100 */
[----:B------:R-:W-:Y:S01]  /*8330*/  FFMA R26, R49, R3, R26 ;  /* 0x00000003311a7223 */ /* 0x000fe2000000001a */
[----:B------:R1:W-:Y:S01]  /*8340*/  STS.128 [R105+0x4010], R8 ;  /* 0x0040100869007388 */ /* 0x0003e20000000c00 */
[----:B------:R-:W-:Y:S01]  /*8350*/  HADD2.F32 R3, -RZ, R78.H1_H1 ;  /* 0x3000004eff037230 */ /* 0x000fe20000004100 */
[----:B------:R-:W-:Y:S01]  /*8360*/  F2FP.F16.F32.PACK_AB R16, R17, R16 ;  /* 0x000000101110723e */ /* 0x000fe200000000ff */
[--C-:B------:R-:W-:Y:S01]  /*8370*/  HADD2.F32 R4, -RZ, R79.reuse.H0_H0 ;  /* 0x2000004fff047230 */ /* 0x100fe20000004100 */
[----:B------:R-:W-:Y:S01]  /*8380*/  F2FP.F16.F32.PACK_AB R17, R23, R18 ;  /* 0x000000121711723e */ /* 0x000fe200000000ff */
[----:B------:R-:W-:Y:S02]  /*8390*/  HADD2.F32 R5, -RZ, R79.H1_H1 ;  /* 0x3000004fff057230 */ /* 0x000fe40000004100 */
        /* <DEDUP_REMOVED lines=12> */
[----:B------:R-:W-:Y:S02]  /*8460*/  F2FP.F16.F32.PACK_AB R27, R35, R30 ;  /* 0x0000001e231b723e */ /* 0x000fe400000000ff */
[----:B------:R-:W-:Y:S02]  /*8470*/  MOV R0, UR40 ;  /* 0x0000002800007c02 */ /* 0x000fe40008000f00 */
[----:B------:R-:W-:Y:S01]  /*8480*/  LEA R2, R65, UR50, 0x3 ;  /* 0x0000003241027c11 */ /* 0x000fe2000f8e18ff */
[----:B------:R1:W-:Y:S01]  /*8490*/  STS.128 [R112+0x4030], R24 ;  /* 0x0040301870007388 */ /* 0x0003e20000000c00 */
[----:B------:R-:W-:Y:S02]  /*84a0*/  @P6 LEA R0, R0, UR50, 0x3 ;  /* 0x0000003200006c11 */ /* 0x000fe4000f8e18ff */
[----:B------:R-:W-:Y:S02]  /*84b0*/  @P6 SHF.L.U32 R3, R99, 0x1f, RZ ;  /* 0x0000001f63036819 */ /* 0x000fe400000006ff */
[----:B------:R-:W-:Y:S01]  /*84c0*/  @P6 IADD3 R0, PT, PT, R0, 0xe0, RZ ;  /* 0x000000e000006810 */ /* 0x000fe20007ffe0ff */
[----:B------:R-:W-:Y:S01]  /*84d0*/  @!PT LDS RZ, [RZ] ;  /* 0x00000000fffff984 */ /* 0x000fe20000000800 */
[----:B------:R-:W-:Y:S01]  /*84e0*/  @!PT LDS RZ, [RZ] ;  /* 0x00000000fffff984 */ /* 0x000fe20000000800 */
[----:B------:R-:W-:Y:S01]  /*84f0*/  @!PT LDS RZ, [RZ] ;  /* 0x00000000fffff984 */ /* 0x000fe20000000800 */
[----:B------:R-:W-:Y:S01]  /*8500*/  @!PT LDS RZ, [RZ] ;  /* 0x00000000fffff984 */ /* 0x000fe20000000800 */
[----:B------:R2:W-:Y:S06]  /*8510*/  MEMBAR.ALL.CTA ;  /* 0x0000000000007992 */ /* 0x0005ec0000008000 */
[----:B--2---:R-:W2:Y:S01]  /*8520*/  FENCE.VIEW.ASYNC.S ;  /* 0x00000000000073c6 */ /* 0x004ea20000000000 */
[----:B------:R-:W-:Y:S01]  /*8530*/  @P6 PRMT R0, R113, 0x654, R0 ;  /* 0x0000065471006816 */ /* 0x000fe20000000000 */
[----:B--2---:R-:W-:Y:S06]  /*8540*/  BAR.SYNC.DEFER_BLOCKING 0x1, 0x80 ;  /* 0x0042000000007b1d */ /* 0x004fec0000010000 */
        /* <DEDUP_REMOVED lines=10> */
[----:B--2---:R-:W-:Y:S04]  /*85f0*/  DEPBAR.LE SB0, 0x1 ;  /* 0x000080400000791a */ /* 0x004fe80000000000 */
.L_x_117:
[----:B------:R-:W-:Y:S05]  /*8600*/  BSYNC.RECONVERGENT B0 ;  /* 0x0000000000007941 */ /* 0x000fea0003800200 */
.L_x_116:
[----:B------:R-:W-:Y:S01]  /*8610*/  BAR.SYNC.DEFER_BLOCKING 0x1, 0x80 ;  /* 0x0042000000007b1d */ /* 0x000fe20000010000 */
[----:B------:R-:W-:Y:S04]  /*8620*/  UIADD3 UR56, UPT, UPT, UR40, 0x1, URZ ;  /* 0x0000000128387890 */ /* 0x000fe8000fffe0ff */
[----:B------:R-:W-:Y:S04]  /*8630*/  UISETP.NE.AND UP0, UPT, UR56, 0x4, UPT ;  /* 0x000000043800788c */ /* 0x000fe8000bf05270 */
[----:B------:R-:W-:Y:S01]  /*8640*/  USEL UR56, UR56, URZ, UP0 ;  /* 0x000000ff38387287 */ /* 0x000fe20008000000 */
[----:B------:R2:W-:Y:S01]  /*8650*/  @P6 SYNCS.ARRIVE.TRANS64.RED.A1T0 RZ, [R0+URZ], RZ ;  /* 0x000000ff00ff69a7 */ /* 0x0005e200081004ff */
[----:B------:R-:W-:Y:S01]  /*8660*/  BSSY B1, `(.L_x_118) ;  /* 0x0000017000017945 */ /* 0x000fe20003800000 */
[----:B------:R-:W4:Y:S02]  /*8670*/  @P6 SYNCS.PHASECHK.TRANS64.TRYWAIT P0, [R2+URZ+0xc0], R3 ;  /* 0x0000c003020065a7 */ /* 0x000f2400080011ff */
[----:B----4-:R-:W-:Y:S01]  /*8680*/  @P6 SEL R66, RZ, 0x1, !P0 ;  /* 0x00000001ff426807 */ /* 0x010fe20004000000 */
[----:B--2---:R-:W-:Y:S06]  /*8690*/  @!P6 BRA `(.L_x_119) ;  /* 0x00000000004ce947 */ /* 0x004fec0003800000 */
        /* <DEDUP_REMOVED lines=10> */
[----:B------:R-:W2:Y:S02]  /*8740*/  SYNCS.PHASECHK.TRANS64.TRYWAIT P0, [R2+URZ+0xc0], R5 ;  /* 0x0000c005020075a7 */ /* 0x000ea400080011ff */
[----:B--2---:R-:W-:Y:S05]  /*8750*/  @!P0 BRA `(.L_x_122) ;  /* 0x0000001800bc8947 */ /* 0x004fea0003800000 */
.L_x_121:
[----:B------:R-:W-:Y:S05]  /*8760*/  BSYNC B0 ;  /* 0x0000000000007941 */ /* 0x000fea0003800000 */
.L_x_120:
[----:B------:R-:W-:Y:S11]  /*8770*/  ISETP.NE.AND P0, PT, R67, RZ, PT ;  /* 0x000000ff4300720c */ /* 0x000ff60003f05270 */
[----:B------:R-:W-:Y:S02]  /*8780*/  @!UPT UIADD3 URZ, UPT, UPT, URZ, URZ, URZ ;  /* 0x000000fffffff290 */ /* 0x000fe4000fffe0ff */
[----:B------:R4:W1:Y:S04]  /*8790*/  @P0 LDS.128 R56, [R4] ;  /* 0x0000000004380984 */ /* 0x0008680000000c00 */
[----:B------:R4:W1:Y:S04]  /*87a0*/  @P0 LDS.128 R60, [R3+0x10] ;  /* 0x00001000033c0984 */ /* 0x0008680000000c00 */
[----:B------:R4:W1:Y:S04]  /*87b0*/  @P0 LDS.128 R68, [R0+0x20] ;  /* 0x0000200000440984 */ /* 0x0008680000000c00 */
[----:B------:R4:W1:Y:S02]  /*87c0*/  @P0 LDS.128 R76, [R65+0x30] ;  /* 0x00003000414c0984 */ /* 0x0008640000000c00 */
.L_x_119:
[----:B------:R-:W-:Y:S05]  /*87d0*/  BSYNC B1 ;  /* 0x0000000000017941 */ /* 0x000fea0003800000 */
.L_x_118:
[----:B----4-:R-:W-:Y:S05]  /*87e0*/  VIADD R0, R48, 0x60 ;  /* 0x0000006030007836 */ /* 0x010fea0000000000 */
[----:B------:R-:W-:Y:S04]  /*87f0*/  SHF.R.U32.HI R0, RZ, 0x15, R0 ;  /* 0x00000015ff007819 */ /* 0x000fe80000011600 */
[----:B------:R-:W-:Y:S11]  /*8800*/  LOP3.LUT P0, RZ, R0, 0x3, R103, 0x48, !PT ;  /* 0x0000000300ff7812 */ /* 0x000ff60007804867 */
[----:B------:R-:W-:Y:S02]  /*8810*/  @!UPT UIADD3 URZ, UPT, UPT, URZ, URZ, URZ ;  /* 0x000000fffffff290 */ /* 0x000fe4000fffe0ff */
[----:B------:R-:W-:Y:S05]  /*8820*/  @!P0 BRA `(.L_x_123) ;  /* 0x0000000000408947 */ /* 0x000fea0003800000 */
[----:B------:R-:W4:Y:S01]  /*8830*/  LDCU.64 UR8, c[0x4][0x70] ;  /* 0x01000e00ff0877ac */ /* 0x000f220008000a00 */
[----:B------:R-:W-:Y:S01]  /*8840*/  MOV R3, 0x0 ;  /* 0x0000000000037802 */ /* 0x000fe20000000f00 */
[----:B------:R-:W-:Y:S02]  /*8850*/  HFMA2 R12, -RZ, RZ, 0, 5.9604644775390625e-08 ;  /* 0x00000001ff0c7431 */ /* 0x000fe400000001ff */
[----:B-1----:R-:W-:Y:S02]  /*8860*/  IMAD.MOV.U32 R8, RZ, RZ, 0x192 ;  /* 0x00000192ff087424 */ /* 0x002fe400078e00ff */
[----:B------:R-:W-:Y:S01]  /*8870*/  IMAD.MOV.U32 R13, RZ, RZ, RZ ;  /* 0x000000ffff0d7224 */ /* 0x000fe200078e00ff */
[----:B------:R-:W1:Y:S01]  /*8880*/  LDCU.64 UR6, c[0x4][0x78] ;  /* 0x01000f00ff0677ac */ /* 0x000e620008000a00 */
[----:B--2---:R-:W2:Y:S01]  /*8890*/  LDC.64 R2, c[0x4][R3] ;  /* 0x0100000003027b82 */ /* 0x004ea20000000a00 */
[----:B------:R-:W5:Y:S01]  /*88a0*/  LDCU.64 UR4, c[0x4][0x10] ;  /* 0x01000200ff0477ac */ /* 0x000f620008000a00 */
[----:B----4-:R-:W-:Y:S01]  /*88b0*/  MOV R5, UR9 ;  /* 0x0000000900057c02 */ /* 0x010fe20008000f00 */
[----:B------:R-:W-:Y:S01]  /*88c0*/  IMAD.U32 R4, RZ, RZ, UR8 ;  /* 0x00000008ff047e24 */ /* 0x000fe2000f8e00ff */
[----:B-1----:R-:W-:Y:S01]  /*88d0*/  MOV R7, UR7 ;  /* 0x0000000700077c02 */ /* 0x002fe20008000f00 */
[----:B------:R-:W-:Y:S01]  /*88e0*/  IMAD.U32 R6, RZ, RZ, UR6 ;  /* 0x00000006ff067e24 */ /* 0x000fe2000f8e00ff */
[----:B-----5:R-:W-:Y:S01]  /*88f0*/  MOV R11, UR5 ;  /* 0x00000005000b7c02 */ /* 0x020fe20008000f00 */
[----:B------:R-:W-:Y:S02]  /*8900*/  IMAD.U32 R10, RZ, RZ, UR4 ;  /* 0x00000004ff0a7e24 */ /* 0x000fe4000f8e00ff */
[----:B------:R-:W-:Y:S07]  /*8910*/  LEPC R20, `(.L_x_123) ;  /* 0x000000001014794e */ /* 0x000fee0000000000 */
[----:B--23--:R-:W-:Y:S05]  /*8920*/  CALL.ABS.NOINC R2 ;  /* 0x0000000002007343 */ /* 0x00cfea0003c00000 */
.L_x_123:
[----:B------:R-:W-:Y:S01]  /*8930*/  ISETP.NE.AND P0, PT, R102, RZ, PT ;  /* 0x000000ff6600720c */ /* 0x000fe20003f05270 */
[----:B------:R-:W-:Y:S05]  /*8940*/  WARPSYNC.ALL ;  /* 0x0000000000007948 */ /* 0x000fea0003800000 */
[----:B------:R-:W-:Y:S01]  /*8950*/  R2UR UR4, R48 ;  /* 0x00000000300472ca */ /* 0x000fe200000e0000 */
[--C-:B-1----:R-:W-:Y:S01]  /*8960*/  HADD2.F32 R0, -RZ, R56.reuse.H0_H0 ;  /* 0x20000038ff007230 */ /* 0x102fe20000004100 */
[----:B------:R-:W-:Y:S01]  /*8970*/  R2UR UR5, R64 ;  /* 0x00000000400572ca */ /* 0x000fe200000e0000 */
[----:B--2---:R-:W-:Y:S01]  /*8980*/  HADD2.F32 R2, -RZ, R56.H1_H1 ;  /* 0x30000038ff027230 */ /* 0x004fe20000004100 */
[----:B------:R-:W-:Y:S01]  /*8990*/  BSSY.RECONVERGENT B0, `(.L_x_124) ;  /* 0x000008a000007945 */ /* 0x000fe20003800200 */
[--C-:B------:R-:W-:Y:S02]  /*89a0*/  HADD2.F32 R3, -RZ, R57.reuse.H0_H0 ;  /* 0x20000039ff037230 */ /* 0x100fe40000004100 */
[----:B------:R-:W-:Y:S02]  /*89b0*/  HADD2.F32 R48, -RZ, R57.H1_H1 ;  /* 0x30000039ff307230 */ /* 0x000fe40000004100 */
[--C-:B------:R-:W-:Y:S02]  /*89c0*/  HADD2.F32 R50, -RZ, R58.reuse.H0_H0 ;  /* 0x2000003aff327230 */ /* 0x100fe40000004100 */
[----:B------:R-:W-:Y:S02]  /*89d0*/  HADD2.F32 R51, -RZ, R58.H1_H1 ;  /* 0x3000003aff337230 */ /* 0x000fe40000004100 */
[----:B------:R-:W1:Y:S01]  /*89e0*/  LDTM.x32 R4, tmem[UR4+0x60] ;  /* 0x00006004000479ee */ /* 0x000e6200082c0000 */
[----:B------:R-:W-:Y:S01]  /*89f0*/  NOP ;  /* 0x0000000000007918 */ /* 0x000fe20000000000 */
[----:B------:R-:W-:Y:S01]  /*8a00*/  UIADD3 UR5, UPT, UPT, UR5, 0x130, URZ ;  /* 0x0000013005057890 */ /* 0x000fe2000fffe0ff */
[--C-:B------:R-:W-:Y:S02]  /*8a10*/  HADD2.F32 R52, -RZ, R59.reuse.H0_H0 ;  /* 0x2000003bff347230 */ /* 0x100fe40000004100 */
[----:B------:R-:W-:Y:S01]  /*8a20*/  HADD2.F32 R53, -RZ, R59.H1_H1 ;  /* 0x3000003bff357230 */ /* 0x000fe20000004100 */
[----:B------:R-:W-:Y:S01]  /*8a30*/  UPRMT UR5, UR45, 0x654, UR5 ;  /* 0x000006542d057896 */ /* 0x000fe20008000005 */
[--C-:B------:R-:W-:Y:S02]  /*8a40*/  HADD2.F32 R54, -RZ, R60.reuse.H0_H0 ;  /* 0x2000003cff367230 */ /* 0x100fe40000004100 */
[----:B------:R-:W-:Y:S02]  /*8a50*/  HADD2.F32 R55, -RZ, R60.H1_H1 ;  /* 0x3000003cff377230 */ /* 0x000fe40000004100 */
[--C-:B------:R-:W-:Y:S02]  /*8a60*/  HADD2.F32 R56, -RZ, R61.reuse.H0_H0 ;  /* 0x2000003dff387230 */ /* 0x100fe40000004100 */
[----:B------:R-:W-:Y:S02]  /*8a70*/  HADD2.F32 R57, -RZ, R61.H1_H1 ;  /* 0x3000003dff397230 */ /* 0x000fe40000004100 */
[----:B-1----:R-:W-:Y:S01]  /*8a80*/  SYNCS.ARRIVE.TRANS64.RED.A1T0 RZ, [UR5], RZ ;  /* 0x000000ffffff79a7 */ /* 0x002fe20008100405 */
[--C-:B------:R-:W-:Y:S02]  /*8a90*/  HADD2.F32 R58, -RZ, R62.reuse.H0_H0 ;  /* 0x2000003eff3a7230 */ /* 0x100fe40000004100 */
[----:B------:R-:W-:Y:S02]  /*8aa0*/  HADD2.F32 R59, -RZ, R62.H1_H1 ;  /* 0x3000003eff3b7230 */ /* 0x000fe40000004100 */
[--C-:B------:R-:W-:Y:S02]  /*8ab0*/  HADD2.F32 R60, -RZ, R63.reuse.H0_H0 ;  /* 0x2000003fff3c7230 */ /* 0x100fe40000004100 */
[----:B------:R-:W-:Y:S02]  /*8ac0*/  HADD2.F32 R61, -RZ, R63.H1_H1 ;  /* 0x3000003fff3d7230 */ /* 0x000fe40000004100 */
[C---:B------:R-:W-:Y:S01]  /*8ad0*/  FMUL R4, R47.reuse, R4 ;  /* 0x000000042f047220 */ /* 0x040fe20000400000 */
[C---:B------:R-:W-:Y:S01]  /*8ae0*/  FMUL R5, R47.reuse, R5 ;  /* 0x000000052f057220 */ /* 0x040fe20000400000 */
[C---:B------:R-:W-:Y:S01]  /*8af0*/  FMUL R6, R47.reuse, R6 ;  /* 0x000000062f067220 */ /* 0x040fe20000400000 */
[----:B------:R-:W-:Y:S01]  /*8b00*/  FMUL R7, R47, R7 ;  /* 0x000000072f077220 */ /* 0x000fe20000400000 */
[C---:B------:R-:W-:Y:S01]  /*8b10*/  FFMA R4, R49.reuse, R0, R4 ;  /* 0x0000000031047223 */ /* 0x040fe20000000004 */
[C---:B------:R-:W-:Y:S01]  /*8b20*/  FFMA R5, R49.reuse, R2, R5 ;  /* 0x0000000231057223 */ /* 0x040fe20000000005 */
[C---:B------:R-:W-:Y:S01]  /*8b30*/  FFMA R6, R49.reuse, R3, R6 ;  /* 0x0000000331067223 */ /* 0x040fe20000000006 */
[----:B------:R-:W-:Y:S01]  /*8b40*/  FFMA R7, R49, R48, R7 ;  /* 0x0000003031077223 */ /* 0x000fe20000000007 */
[C---:B------:R-:W-:Y:S01]  /*8b50*/  FMUL R8, R47.reuse, R8 ;  /* 0x000000082f087220 */ /* 0x040fe20000400000 */
[----:B------:R-:W-:Y:S01]  /*8b60*/  FMUL R9, R47, R9 ;  /* 0x000000092f097220 */ /* 0x000fe20000400000 */
[----:B------:R-:W-:Y:S01]  /*8b70*/  F2FP.F16.F32.PACK_AB R4, R5, R4 ;  /* 0x000000040504723e */ /* 0x000fe200000000ff */
[----:B------:R-:W-:Y:S01]  /*8b80*/  FMUL R0, R47, R10 ;  /* 0x0000000a2f007220 */ /* 0x000fe20000400000 */
[----:B------:R-:W-:Y:S01]  /*8b90*/  F2FP.F16.F32.PACK_AB R5, R7, R6 ;  /* 0x000000060705723e */ /* 0x000fe200000000ff */
[C---:B------:R-:W-:Y:S01]  /*8ba0*/  FFMA R8, R49.reuse, R50, R8 ;  /* 0x0000003231087223 */ /* 0x040fe20000000008 */
[C---:B------:R-:W-:Y:S01]  /*8bb0*/  FFMA R9, R49.reuse, R51, R9 ;  /* 0x0000003331097223 */ /* 0x040fe20000000009 */
[----:B------:R-:W-:Y:S01]  /*8bc0*/  FFMA R0, R49, R52, R0 ;  /* 0x0000003431007223 */ /* 0x000fe20000000000 */
[C---:B------:R-:W-:Y:S01]  /*8bd0*/  FMUL R2, R47.reuse, R11 ;  /* 0x0000000b2f027220 */ /* 0x040fe20000400000 */
[C---:B------:R-:W-:Y:S01]  /*8be0*/  FMUL R3, R47.reuse, R12 ;  /* 0x0000000c2f037220 */ /* 0x040fe20000400000 */
[----:B------:R-:W-:Y:S01]  /*8bf0*/  FMUL R10, R47, R13 ;  /* 0x0000000d2f0a7220 */ /* 0x000fe20000400000 */
[----:B------:R-:W-:Y:S01]  /*8c00*/  F2FP.F16.F32.PACK_AB R6, R9, R8 ;  /* 0x000000080906723e */ /* 0x000fe200000000ff */
[C---:B------:R-:W-:Y:S01]  /*8c10*/  FFMA R2, R49.reuse, R53, R2 ;  /* 0x0000003531027223 */ /* 0x040fe20000000002 */
[C---:B------:R-:W-:Y:S01]  /*8c20*/  FFMA R3, R49.reuse, R54, R3 ;  /* 0x0000003631037223 */ /* 0x040fe20000000003 */
[----:B------:R-:W-:Y:S01]  /*8c30*/  FFMA R10, R49, R55, R10 ;  /* 0x00000037310a7223 */ /* 0x000fe2000000000a */
[C---:B------:R-:W-:Y:S01]  /*8c40*/  FMUL R11, R47.reuse, R14 ;  /* 0x0000000e2f0b7220 */ /* 0x040fe20000400000 */
        /* <DEDUP_REMOVED lines=8> */
[----:B------:R-:W-:Y:S01]  /*8cd0*/  F2FP.F16.F32.PACK_AB R7, R2, R0 ;  /* 0x000000000207723e */ /* 0x000fe200000000ff */
[----:B------:R-:W-:Y:S01]  /*8ce0*/  FFMA R12, R49, R58, R12 ;  /* 0x0000003a310c7223 */ /* 0x000fe2000000000c */
[----:B------:R-:W-:Y:S02]  /*8cf0*/  HADD2.F32 R63, -RZ, R68.H1_H1 ;  /* 0x30000044ff3f7230 */ /* 0x000fe40000004100 */
[----:B------:R-:W-:Y:S01]  /*8d00*/  FMUL R16, R47, R20 ;  /* 0x000000142f107220 */ /* 0x000fe20000400000 */
[----:B------:R-:W-:Y:S01]  /*8d10*/  FFMA R13, R49, R59, R13 ;  /* 0x0000003b310d7223 */ /* 0x000fe2000000000d */
[----:B------:R1:W-:Y:S01]  /*8d20*/  STS.128 [R100+0x6000], R4 ;  /* 0x0060000464007388 */ /* 0x0003e20000000c00 */
[--C-:B------:R-:W-:Y:S02]  /*8d30*/  HADD2.F32 R64, -RZ, R69.reuse.H0_H0 ;  /* 0x20000045ff407230 */ /* 0x100fe40000004100 */
[----:B------:R-:W-:Y:S01]  /*8d40*/  FMUL R17, R47, R21 ;  /* 0x000000152f117220 */ /* 0x000fe20000400000 */
[----:B------:R-:W-:Y:S01]  /*8d50*/  FFMA R14, R49, R60, R14 ;  /* 0x0000003c310e7223 */ /* 0x000fe2000000000e */
[----:B------:R-:W-:Y:S02]  /*8d60*/  HADD2.F32 R65, -RZ, R69.H1_H1 ;  /* 0x30000045ff417230 */ /* 0x000fe40000004100 */
[----:B------:R-:W-:Y:S01]  /*8d70*/  FMUL R18, R47, R22 ;  /* 0x000000162f127220 */ /* 0x000fe20000400000 */
[----:B------:R-:W-:Y:S01]  /*8d80*/  FFMA R19, R49, R61, R19 ;  /* 0x0000003d31137223 */ /* 0x000fe20000000013 */
        /* <DEDUP_REMOVED lines=11> */
[----:B------:R-:W-:Y:S01]  /*8e40*/  F2FP.F16.F32.PACK_AB R8, R10, R3 ;  /* 0x000000030a08723e */ /* 0x000fe200000000ff */
[----:B------:R-:W-:Y:S01]  /*8e50*/  FFMA R23, R49, R65, R23 ;  /* 0x0000004131177223 */ /* 0x000fe20000000017 */
[----:B------:R-:W-:Y:S01]  /*8e60*/  F2FP.F16.F32.PACK_AB R9, R15, R11 ;  /* 0x0000000b0f09723e */ /* 0x000fe200000000ff */
[--C-:B------:R-:W-:Y:S02]  /*8e70*/  HADD2.F32 R70, -RZ, R76.reuse.H0_H0 ;  /* 0x2000004cff467230 */ /* 0x100fe40000004100 */
[----:B------:R-:W-:Y:S01]  /*8e80*/  FMUL R27, R47, R27 ;  /* 0x0000001b2f1b7220 */ /* 0x000fe20000400000 */
[----:B------:R-:W-:Y:S01]  /*8e90*/  F2FP.F16.F32.PACK_AB R10, R13, R12 ;  /* 0x0000000c0d0a723e */ /* 0x000fe200000000ff */
[----:B------:R-:W-:Y:S01]  /*8ea0*/  FFMA R20, R49, R66, R20 ;  /* 0x0000004231147223 */ /* 0x000fe20000000014 */
[----:B------:R-:W-:Y:S01]  /*8eb0*/  F2FP.F16.F32.PACK_AB R11, R19, R14 ;  /* 0x0000000e130b723e */ /* 0x000fe200000000ff */
[----:B------:R-:W-:Y:S02]  /*8ec0*/  HADD2.F32 R71, -RZ, R76.H1_H1 ;  /* 0x3000004cff477230 */ /* 0x000fe40000004100 */
[----:B------:R-:W-:Y:S01]  /*8ed0*/  FMUL R24, R47, R28 ;  /* 0x0000001c2f187220 */ /* 0x000fe20000400000 */
[----:B------:R-:W-:Y:S01]  /*8ee0*/  FFMA R21, R49, R67, R21 ;  /* 0x0000004331157223 */ /* 0x000fe20000000015 */
[--C-:B------:R-:W-:Y:S01]  /*8ef0*/  HADD2.F32 R72, -RZ, R77.reuse.H0_H0 ;  /* 0x2000004dff487230 */ /* 0x100fe20000004100 */
[----:B------:R1:W-:Y:S01]  /*8f00*/  STS.128 [R105+0x6010], R8 ;  /* 0x0060100869007388 */ /* 0x0003e20000000c00 */
        /* <DEDUP_REMOVED lines=50> */
.L_x_125:
[----:B------:R-:W-:Y:S05]  /*9230*/  BSYNC.RECONVERGENT B0 ;  /* 0x0000000000007941 */ /* 0x000fea0003800200 */
.L_x_124:
[----:B------:R-:W-:Y:S01]  /*9240*/  BAR.SYNC.DEFER_BLOCKING 0x1, 0x80 ;  /* 0x0042000000007b1d */ /* 0x000fe20000010000 */
[----:B------:R-:W-:Y:S01]  /*9250*/  UISETP.NE.AND UP0, UPT, UR52, -0x4, UPT ;  /* 0xfffffffc3400788c */ /* 0x000fe2000bf05270 */
[----:B------:R-:W-:Y:S08]  /*9260*/  IADD3 R45, PT, PT, R45, 0x1, RZ ;  /* 0x000000012d2d7810 */ /* 0x000ff00007ffe0ff */
[----:B------:R-:W-:Y:S05]  /*9270*/  BRA.U !UP0, `(.L_x_126) ;  /* 0x0000000108247547 */ /* 0x000fea000b800000 */
[----:B------:R-:W-:Y:S01]  /*9280*/  ISETP.NE.AND P0, PT, R111, RZ, PT ;  /* 0x000000ff6f00720c */ /* 0x000fe20003f05270 */
[----:B------:R-:W-:Y:S01]  /*9290*/  IMAD.U32 R0, RZ, RZ, UR56 ;  /* 0x00000038ff007e24 */ /* 0x000fe2000f8e00ff */
[----:B------:R-:W-:Y:S04]  /*92a0*/  UIADD3 UR56, UPT, UPT, UR56, 0x1, URZ ;  /* 0x0000000138387890 */ /* 0x000fe8000fffe0ff */
[----:B------:R-:W-:Y:S04]  /*92b0*/  UISETP.NE.AND UP0, UPT, UR56, 0x4, UPT ;  /* 0x000000043800788c */ /* 0x000fe8000bf05270 */
[----:B------:R-:W-:Y:S03]  /*92c0*/  USEL UR56, UR56, URZ, UP0 ;  /* 0x000000ff38387287 */ /* 0x000fe60008000000 */
[----:B------:R-:W-:Y:S05]  /*92d0*/  @P0 LEA R0, R0, UR50, 0x3 ;  /* 0x0000003200000c11 */ /* 0x000fea000f8e18ff */
[----:B------:R-:W-:Y:S05]  /*92e0*/  @P0 VIADD R0, R0, 0xe0 ;  /* 0x000000e000000836 */ /* 0x000fea0000000000 */
[----:B------:R-:W-:Y:S04]  /*92f0*/  @P0 PRMT R0, R113, 0x654, R0 ;  /* 0x0000065471000816 */ /* 0x000fe80000000000 */
[----:B------:R2:W-:Y:S03]  /*9300*/  @P0 SYNCS.ARRIVE.TRANS64.RED.A1T0 RZ, [R0+URZ], RZ ;  /* 0x000000ff00ff09a7 */ /* 0x0005e600081004ff */
.L_x_126:
[----:B------:R-:W-:Y:S01]  /*9310*/  ISETP.NE.AND P1, PT, R106, RZ, PT ;  /* 0x000000ff6a00720c */ /* 0x000fe20003f25270 */
[----:B------:R-:W-:Y:S01]  /*9320*/  UIADD3 UR52, UPT, UPT, UR52, 0x4, URZ ;  /* 0x0000000434347890 */ /* 0x000fe2000fffe0ff */
[----:B------:R-:W-:Y:S01]  /*9330*/  ISETP.NE.AND P0, PT, R45, 0x2, PT ;  /* 0x000000022d00780c */ /* 0x000fe20003f05270 */
[----:B------:R-:W-:Y:S01]  /*9340*/  UMOV UR57, UR51 ;  /* 0x0000003300397c82 */ /* 0x000fe20008000000 */
[----:B------:R-:W-:Y:S01]  /*9350*/  LOP3.LUT R97, R97, 0x1, RZ, 0x3c, !PT ;  /* 0x0000000161617812 */ /* 0x000fe200078e3cff */
[----:B------:R-:W-:Y:S01]  /*9360*/  IMAD.IADD R14, R43, 0x1, R90 ;  /* 0x000000012b0e7824 */ /* 0x000fe200078e025a */
[----:B--2---:R-:W-:Y:S01]  /*9370*/  SEL R0, RZ, 0x1, P0 ;  /* 0x00000001ff007807 */ /* 0x004fe20000000000 */
[----:B-1----:R-:W-:Y:S01]  /*9380*/  IMAD.IADD R17, R44, 0x1, R91 ;  /* 0x000000012c117824 */ /* 0x002fe200078e025b */
[----:B------:R-:W-:Y:S02]  /*9390*/  SEL R45, R45, RZ, P0 ;  /* 0x000000ff2d2d7207 */ /* 0x000fe40000000000 */
[----:B------:R-:W-:Y:S03]  /*93a0*/  LOP3.LUT R98, R98, R0, RZ, 0x3c, !PT ;  /* 0x0000000062627212 */ /* 0x000fe600078e3cff */
[----:B------:R-:W-:Y:S05]  /*93b0*/  @P1 BRA `(.L_x_127) ;  /* 0xffffffc000241947 */ /* 0x000fea000383ffff */
[----:B------:R-:W-:-:S09]  /*93c0*/  UISETP.NE.AND UP0, UPT, UR53, URZ, UPT ;  /* 0x000000ff3500728c */ /* 0x000fd2000bf05270 */
[----:B------:R-:W-:Y:S05]  /*93d0*/  BRA.U !UP0, `(.L_x_128) ;  /* 0x0000000108487547 */ /* 0x000fea000b800000 */
[----:B------:R-:W1:Y:S02]  /*93e0*/  LDCU.64 UR4, c[0x0][0x890] ;  /* 0x00011200ff0477ac */ /* 0x000e640008000a00 */
[----:B-1----:R-:W-:-:S04]  /*93f0*/  UISETP.NE.U32.AND UP0, UPT, UR4, URZ, UPT ;  /* 0x000000ff0400728c */ /* 0x002fc8000bf05070 */
[----:B------:R-:W-:-:S09]  /*9400*/  UISETP.NE.AND.EX UP0, UPT, UR5, URZ, UPT, UP0 ;  /* 0x000000ff0500728c */ /* 0x000fd2000bf05300 */
[----:B------:R-:W-:Y:S05]  /*9410*/  BRA.U UP0, `(.L_x_129) ;  /* 0x00000001000c7547 */ /* 0x000fea000b800000 */
[----:B------:R-:W-:-:S13]  /*9420*/  FSETP.NEU.AND P0, PT, R49, RZ, PT ;  /* 0x000000ff3100720b */ /* 0x000fda0003f0d000 */
[----:B------:R-:W-:Y:S05]  /*9430*/  @!P0 EXIT ;  /* 0x000000000000894d */ /* 0x000fea0003800000 */
[----:B------:R-:W-:Y:S05]  /*9440*/  BRA `(.L_x_128) ;  /* 0x00000000002c7947 */ /* 0x000fea0003800000 */
.L_x_129:
[----:B------:R-:W-:Y:S01]  /*9450*/  ISETP.NE.AND P0, PT, R110, RZ, PT ;  /* 0x000000ff6e00720c */ /* 0x000fe20003f05270 */
[----:B------:R-:W-:-:S12]  /*9460*/  BSSY.RECONVERGENT B0, `(.L_x_128) ;  /* 0x0000009000007945 */ /* 0x000fd80003800200 */
[----:B------:R-:W-:Y:S05]  /*9470*/  @P0 BRA `(.L_x_130) ;  /* 0x0000000000140947 */ /* 0x000fea0003800000 */
[----:B------:R-:W1:Y:S02]  /*9480*/  LDCU.64 UR4, c[0x0][0x888] ;  /* 0x00011100ff0477ac */ /* 0x000e640008000a00 */
[----:B-1----:R-:W-:-:S04]  /*9490*/  ISETP.NE.U32.AND P0, PT, RZ, UR4, PT ;  /* 0x00000004ff007c0c */ /* 0x002fc8000bf05070 */
[----:B------:R-:W-:-:S13]  /*94a0*/  ISETP.NE.AND.EX P0, PT, RZ, UR5, PT, P0 ;  /* 0x00000005ff007c0c */ /* 0x000fda000bf05300 */
[----:B------:R-:W-:Y:S05]  /*94b0*/  @!P0 EXIT ;  /* 0x000000000000894d */ /* 0x000fea0003800000 */
[----:B------:R-:W-:Y:S05]  /*94c0*/  BRA `(.L_x_131) ;  /* 0x0000000000087947 */ /* 0x000fea0003800000 */
.L_x_130:
[----:B------:R-:W-:-:S13]  /*94d0*/  FSETP.NEU.AND P0, PT, R49, RZ, PT ;  /* 0x000000ff3100720b */ /* 0x000fda0003f0d000 */
[----:B------:R-:W-:Y:S05]  /*94e0*/  @!P0 EXIT ;  /* 0x000000000000894d */ /* 0x000fea0003800000 */
.L_x_131:
[----:B------:R-:W-:Y:S05]  /*94f0*/  BSYNC.RECONVERGENT B0 ;  /* 0x0000000000007941 */ /* 0x000fea0003800200 */
.L_x_128:
[----:B------:R-:W-:Y:S01]  /*9500*/  ULEA UR4, UR56, UR50, 0x3 ;  /* 0x0000003238047291 */ /* 0x000fe2000f8e18ff */
[----:B------:R-:W-:-:S04]  /*9510*/  DEPBAR.LE SB0, 0x0 ;  /* 0x000080000000791a */ /* 0x000fc80000000000 */
[----:B------:R-:W-:-:S04]  /*9520*/  UIADD3 UR4, UPT, UPT, UR4, 0xe0, URZ ;  /* 0x000000e004047890 */ /* 0x000fc8000fffe0ff */
[----:B------:R-:W-:-:S09]  /*9530*/  UPRMT UR4, UR45, 0x654, UR4 ;  /* 0x000006542d047896 */ /* 0x000fd20008000004 */
[----:B------:R-:W-:Y:S01]  /*9540*/  SYNCS.ARRIVE.TRANS64.RED.A1T0 RZ, [UR4], RZ ;  /* 0x000000ffffff79a7 */ /* 0x000fe20008100404 */
[----:B------:R-:W-:Y:S05]  /*9550*/  EXIT ;  /* 0x000000000000794d */ /* 0x000fea0003800000 */
.L_x_20:
[----:B------:R-:W-:Y:S07]  /*9560*/  MOV R2, UR17 ;  /* 0x0000001100027c02 */ /* 0x000fee0008000f00 */
.L_x_132:
[----:B-1----:R1:W2:Y:S02]  /*9570*/  SYNCS.PHASECHK.TRANS64.TRYWAIT P1, [R2+URZ+0x60], R4 ;  /* 0x00006004020075a7 */ /* 0x0022a400080211ff */
[----:B--2---:R-:W-:Y:S05]  /*9580*/  @!P1 NANOSLEEP.SYNCS 0x989680 ;  /* 0x009896800000995d */ /* 0x004fea0003900000 */
[----:B------:R-:W2:Y:S02]  /*9590*/  @!P1 SYNCS.PHASECHK.TRANS64 P1, [R2+URZ+0x60], R4 ;  /* 0x00006004020095a7 */ /* 0x000ea400080210ff */
[----:B--2---:R-:W-:Y:S05]  /*95a0*/  @!P1 BRA `(.L_x_132) ;  /* 0xfffffffc00f09947 */ /* 0x004fea000383ffff */
[----:B------:R-:W-:Y:S05]  /*95b0*/  BRA `(.L_x_19) ;  /* 0xffffff8000c87947 */ /* 0x000fea000383ffff */
.L_x_26:
[----:B------:R-:W-:Y:S07]  /*95c0*/  MOV R2, UR25 ;  /* 0x0000001900027c02 */ /* 0x000fee0008000f00 */
.L_x_133:
[----:B-1----:R1:W2:Y:S02]  /*95d0*/  SYNCS.PHASECHK.TRANS64.TRYWAIT P0, [R2+URZ+0x60], R4 ;  /* 0x00006004020075a7 */ /* 0x0022a400080011ff */
[----:B--2---:R-:W-:Y:S05]  /*95e0*/  @!P0 NANOSLEEP.SYNCS 0x989680 ;  /* 0x009896800000895d */ /* 0x004fea0003900000 */
[----:B------:R-:W2:Y:S02]  /*95f0*/  @!P0 SYNCS.PHASECHK.TRANS64 P0, [R2+URZ+0x60], R4 ;  /* 0x00006004020085a7 */ /* 0x000ea400080010ff */
[----:B--2---:R-:W-:Y:S05]  /*9600*/  @!P0 BRA `(.L_x_133) ;  /* 0xfffffffc00f08947 */ /* 0x004fea000383ffff */
[----:B------:R-:W-:Y:S05]  /*9610*/  BRA `(.L_x_25) ;  /* 0xffffff8800487947 */ /* 0x000fea000383ffff */
.L_x_30:
[----:B-1----:R-:W-:-:S07]  /*9620*/  MOV R2, UR22 ;  /* 0x0000001600027c02 */ /* 0x002fce0008000f00 */
.L_x_134:
[----:B-1----:R1:W2:Y:S02]  /*9630*/  SYNCS.PHASECHK.TRANS64.TRYWAIT P0, [R2+URZ+0x110], R3 ;  /* 0x00011003020075a7 */ /* 0x0022a400080011ff */
[----:B--2---:R-:W-:Y:S05]  /*9640*/  @!P0 NANOSLEEP.SYNCS 0x989680 ;  /* 0x009896800000895d */ /* 0x004fea0003900000 */
[----:B------:R-:W2:Y:S02]  /*9650*/  @!P0 SYNCS.PHASECHK.TRANS64 P0, [R2+URZ+0x110], R3 ;  /* 0x00011003020085a7 */ /* 0x000ea400080010ff */
[----:B--2---:R-:W-:Y:S05]  /*9660*/  @!P0 BRA `(.L_x_134) ;  /* 0xfffffffc00f08947 */ /* 0x004fea000383ffff */
[----:B------:R-:W-:Y:S05]  /*9670*/  BRA `(.L_x_135) ;  /* 0xffffff8c00207947 */ /* 0x000fea000383ffff */
.L_x_34:
[----:B------:R-:W-:-:S07]  /*9680*/  MOV R0, UR4 ;  /* 0x0000000400007c02 */ /* 0x000fce0008000f00 */
.L_x_136:
[----:B-1----:R1:W2:Y:S02]  /*9690*/  SYNCS.PHASECHK.TRANS64.TRYWAIT P0, [R0+URZ], R2 ;  /* 0x00000002000075a7 */ /* 0x0022a400080011ff */
[----:B--2---:R-:W-:Y:S05]  /*96a0*/  @!P0 NANOSLEEP.SYNCS 0x989680 ;  /* 0x009896800000895d */ /* 0x004fea0003900000 */
[----:B------:R-:W2:Y:S02]  /*96b0*/  @!P0 SYNCS.PHASECHK.TRANS64 P0, [R0+URZ], R2 ;  /* 0x00000002000085a7 */ /* 0x000ea400080010ff */
[----:B--2---:R-:W-:Y:S05]  /*96c0*/  @!P0 BRA `(.L_x_136) ;  /* 0xfffffffc00f08947 */ /* 0x004fea000383ffff */
[----:B------:R-:W-:Y:S05]  /*96d0*/  BRA `(.L_x_137) ;  /* 0xffffff9000787947 */ /* 0x000fea000383ffff */
.L_x_35:
[----:B------:R-:W-:-:S07]  /*96e0*/  MOV R0, UR4 ;  /* 0x0000000400007c02 */ /* 0x000fce0008000f00 */
.L_x_138:
[----:B-1----:R1:W2:Y:S02]  /*96f0*/  SYNCS.PHASECHK.TRANS64.TRYWAIT P0, [R0+URZ], R2 ;  /* 0x00000002000075a7 */ /* 0x0022a400080011ff */
[----:B--2---:R-:W-:Y:S05]  /*9700*/  @!P0 NANOSLEEP.SYNCS 0x989680 ;  /* 0x009896800000895d */ /* 0x004fea0003900000 */
[----:B------:R-:W2:Y:S02]  /*9710*/  @!P0 SYNCS.PHASECHK.TRANS64 P0, [R0+URZ], R2 ;  /* 0x00000002000085a7 */ /* 0x000ea400080010ff */
[----:B--2---:R-:W-:Y:S05]  /*9720*/  @!P0 BRA `(.L_x_138) ;  /* 0xfffffffc00f08947 */ /* 0x004fea000383ffff */
[----:B------:R-:W-:Y:S05]  /*9730*/  BRA `(.L_x_139) ;  /* 0xffffff9000887947 */ /* 0x000fea000383ffff */
.L_x_36:
[----:B------:R-:W-:-:S07]  /*9740*/  MOV R0, UR4 ;  /* 0x0000000400007c02 */ /* 0x000fce0008000f00 */
.L_x_140:
[----:B-1----:R1:W2:Y:S02]  /*9750*/  SYNCS.PHASECHK.TRANS64.TRYWAIT P0, [R0+URZ], R2 ;  /* 0x00000002000075a7 */ /* 0x0022a400080011ff */
[----:B--2---:R-:W-:Y:S05]  /*9760*/  @!P0 NANOSLEEP.SYNCS 0x989680 ;  /* 0x009896800000895d */ /* 0x004fea0003900000 */
[----:B------:R-:W2:Y:S02]  /*9770*/  @!P0 SYNCS.PHASECHK.TRANS64 P0, [R0+URZ], R2 ;  /* 0x00000002000085a7 */ /* 0x000ea400080010ff */
[----:B--2---:R-:W-:Y:S05]  /*9780*/  @!P0 BRA `(.L_x_140) ;  /* 0xfffffffc00f08947 */ /* 0x004fea000383ffff */
[----:B------:R-:W-:Y:S05]  /*9790*/  BRA `(.L_x_141) ;  /* 0xffffff9000987947 */ /* 0x000fea000383ffff */
.L_x_37:
[----:B------:R-:W-:-:S07]  /*97a0*/  MOV R0, UR4 ;  /* 0x0000000400007c02 */ /* 0x000fce0008000f00 */
.L_x_142:
[----:B-1----:R1:W2:Y:S02]  /*97b0*/  SYNCS.PHASECHK.TRANS64.TRYWAIT P0, [R0+URZ], R2 ;  /* 0x00000002000075a7 */ /* 0x0022a400080011ff */
[----:B--2---:R-:W-:Y:S05]  /*97c0*/  @!P0 NANOSLEEP.SYNCS 0x989680 ;  /* 0x009896800000895d */ /* 0x004fea0003900000 */
[----:B------:R-:W2:Y:S02]  /*97d0*/  @!P0 SYNCS.PHASECHK.TRANS64 P0, [R0+URZ], R2 ;  /* 0x00000002000085a7 */ /* 0x000ea400080010ff */
[----:B--2---:R-:W-:Y:S05]  /*97e0*/  @!P0 BRA `(.L_x_142) ;  /* 0xfffffffc00f08947 */ /* 0x004fea000383ffff */
[----:B------:R-:W-:Y:S05]  /*97f0*/  BRA `(.L_x_143) ;  /* 0xffffff9000a87947 */ /* 0x000fea000383ffff */
.L_x_38:
[----:B------:R-:W-:-:S07]  /*9800*/  MOV R0, UR4 ;  /* 0x0000000400007c02 */ /* 0x000fce0008000f00 */
.L_x_144:
[----:B-1----:R1:W2:Y:S02]  /*9810*/  SYNCS.PHASECHK.TRANS64.TRYWAIT P0, [R0+URZ], R2 ;  /* 0x00000002000075a7 */ /* 0x0022a400080011ff */
[----:B--2---:R-:W-:Y:S05]  /*9820*/  @!P0 NANOSLEEP.SYNCS 0x989680 ;  /* 0x009896800000895d */ /* 0x004fea0003900000 */
[----:B------:R-:W2:Y:S02]  /*9830*/  @!P0 SYNCS.PHASECHK.TRANS64 P0, [R0+URZ], R2 ;  /* 0x00000002000085a7 */ /* 0x000ea400080010ff */
[----:B--2---:R-:W-:Y:S05]  /*9840*/  @!P0 BRA `(.L_x_144) ;  /* 0xfffffffc00f08947 */ /* 0x004fea000383ffff */
[----:B------:R-:W-:Y:S05]  /*9850*/  BRA `(.L_x_145) ;  /* 0xffffff9000b87947 */ /* 0x000fea000383ffff */
.L_x_39:
[----:B------:R-:W-:-:S07]  /*9860*/  MOV R0, UR4 ;  /* 0x0000000400007c02 */ /* 0x000fce0008000f00 */
.L_x_146:
[----:B-1----:R1:W2:Y:S02]  /*9870*/  SYNCS.PHASECHK.TRANS64.TRYWAIT P0, [R0+URZ], R2 ;  /* 0x00000002000075a7 */ /* 0x0022a400080011ff */
[----:B--2---:R-:W-:Y:S05]  /*9880*/  @!P0 NANOSLEEP.SYNCS 0x989680 ;  /* 0x009896800000895d */ /* 0x004fea0003900000 */
[----:B------:R-:W2:Y:S02]  /*9890*/  @!P0 SYNCS.PHASECHK.TRANS64 P0, [R0+URZ], R2 ;  /* 0x00000002000085a7 */ /* 0x000ea400080010ff */
[----:B--2---:R-:W-:Y:S05]  /*98a0*/  @!P0 BRA `(.L_x_146) ;  /* 0xfffffffc00f08947 */ /* 0x004fea000383ffff */
[----:B------:R-:W-:Y:S05]  /*98b0*/  BRA `(.L_x_147) ;  /* 0xffffff9000c87947 */ /* 0x000fea000383ffff */
.L_x_40:
[----:B------:R-:W-:-:S07]  /*98c0*/  MOV R0, UR4 ;  /* 0x0000000400007c02 */ /* 0x000fce0008000f00 */
.L_x_148:
[----:B-1----:R1:W2:Y:S02]  /*98d0*/  SYNCS.PHASECHK.TRANS64.TRYWAIT P0, [R0+URZ], R2 ;  /* 0x00000002000075a7 */ /* 0x0022a400080011ff */
[----:B--2---:R-:W-:Y:S05]  /*98e0*/  @!P0 NANOSLEEP.SYNCS 0x989680 ;  /* 0x009896800000895d */ /* 0x004fea0003900000 */
[----:B------:R-:W2:Y:S02]  /*98f0*/  @!P0 SYNCS.PHASECHK.TRANS64 P0, [R0+URZ], R2 ;  /* 0x00000002000085a7 */ /* 0x000ea400080010ff */
[----:B--2---:R-:W-:Y:S05]  /*9900*/  @!P0 BRA `(.L_x_148) ;  /* 0xfffffffc00f08947 */ /* 0x004fea000383ffff */
[----:B------:R-:W-:Y:S05]  /*9910*/  BRA `(.L_x_149) ;  /* 0xffffff9000d87947 */ /* 0x000fea000383ffff */
.L_x_41:
[----:B------:R-:W-:-:S07]  /*9920*/  MOV R0, UR4 ;  /* 0x0000000400007c02 */ /* 0x000fce0008000f00 */
.L_x_150:
[----:B-1----:R1:W2:Y:S02]  /*9930*/  SYNCS.PHASECHK.TRANS64.TRYWAIT P0, [R0+URZ], R2 ;  /* 0x00000002000075a7 */ /* 0x0022a400080011ff */
[----:B--2---:R-:W-:Y:S05]  /*9940*/  @!P0 NANOSLEEP.SYNCS 0x989680 ;  /* 0x009896800000895d */ /* 0x004fea0003900000 */
[----:B------:R-:W2:Y:S02]  /*9950*/  @!P0 SYNCS.PHASECHK.TRANS64 P0, [R0+URZ], R2 ;  /* 0x00000002000085a7 */ /* 0x000ea400080010ff */
[----:B--2---:R-:W-:Y:S05]  /*9960*/  @!P0 BRA `(.L_x_150) ;  /* 0xfffffffc00f08947 */ /* 0x004fea000383ffff */
[----:B------:R-:W-:Y:S05]  /*9970*/  BRA `(.L_x_151) ;  /* 0xffffff9000e87947 */ /* 0x000fea000383ffff */
.L_x_42:
[----:B------:R-:W-:-:S07]  /*9980*/  MOV R0, UR4 ;  /* 0x0000000400007c02 */ /* 0x000fce0008000f00 */
.L_x_152:
[----:B-1----:R1:W2:Y:S02]  /*9990*/  SYNCS.PHASECHK.TRANS64.TRYWAIT P0, [R0+URZ], R2 ;  /* 0x00000002000075a7 */ /* 0x0022a400080011ff */
[----:B--2---:R-:W-:Y:S05]  /*99a0*/  @!P0 NANOSLEEP.SYNCS 0x989680 ;  /* 0x009896800000895d */ /* 0x004fea0003900000 */
[----:B------:R-:W2:Y:S02]  /*99b0*/  @!P0 SYNCS.PHASECHK.TRANS64 P0, [R0+URZ], R2 ;  /* 0x00000002000085a7 */ /* 0x000ea400080010ff */
[----:B--2---:R-:W-:Y:S05]  /*99c0*/  @!P0 BRA `(.L_x_152) ;  /* 0xfffffffc00f08947 */ /* 0x004fea000383ffff */
[----:B------:R-:W-:Y:S05]  /*99d0*/  BRA `(.L_x_153) ;  /* 0xffffff9000f87947 */ /* 0x000fea000383ffff */
.L_x_43:
[----:B------:R-:W-:-:S07]  /*99e0*/  MOV R0, UR4 ;  /* 0x0000000400007c02 */ /* 0x000fce0008000f00 */
.L_x_154:
[----:B-1----:R1:W2:Y:S02]  /*99f0*/  SYNCS.PHASECHK.TRANS64.TRYWAIT P0, [R0+URZ], R2 ;  /* 0x00000002000075a7 */ /* 0x0022a400080011ff */
[----:B--2---:R-:W-:Y:S05]  /*9a00*/  @!P0 NANOSLEEP.SYNCS 0x989680 ;  /* 0x009896800000895d */ /* 0x004fea0003900000 */
[----:B------:R-:W2:Y:S02]  /*9a10*/  @!P0 SYNCS.PHASECHK.TRANS64 P0, [R0+URZ], R2 ;  /* 0x00000002000085a7 */ /* 0x000ea400080010ff */
[----:B--2---:R-:W-:Y:S05]  /*9a20*/  @!P0 BRA `(.L_x_154) ;  /* 0xfffffffc00f08947 */ /* 0x004fea000383ffff */
[----:B------:R-:W-:Y:S05]  /*9a30*/  BRA `(.L_x_155) ;  /* 0xffffff9400087947 */ /* 0x000fea000383ffff */
.L_x_44:
[----:B------:R-:W-:-:S07]  /*9a40*/  MOV R0, UR4 ;  /* 0x0000000400007c02 */ /* 0x000fce0008000f00 */
.L_x_156:
[----:B-1----:R1:W2:Y:S02]  /*9a50*/  SYNCS.PHASECHK.TRANS64.TRYWAIT P0, [R0+URZ], R2 ;  /* 0x00000002000075a7 */ /* 0x0022a400080011ff */
[----:B--2---:R-:W-:Y:S05]  /*9a60*/  @!P0 NANOSLEEP.SYNCS 0x989680 ;  /* 0x009896800000895d */ /* 0x004fea0003900000 */
[----:B------:R-:W2:Y:S02]  /*9a70*/  @!P0 SYNCS.PHASECHK.TRANS64 P0, [R0+URZ], R2 ;  /* 0x00000002000085a7 */ /* 0x000ea400080010ff */
[----:B--2---:R-:W-:Y:S05]  /*9a80*/  @!P0 BRA `(.L_x_156) ;  /* 0xfffffffc00f08947 */ /* 0x004fea000383ffff */
[----:B------:R-:W-:Y:S05]  /*9a90*/  BRA `(.L_x_157) ;  /* 0xffffff9400187947 */ /* 0x000fea000383ffff */
.L_x_47:
[----:B------:R-:W-:-:S07]  /*9aa0*/  MOV R4, UR45 ;  /* 0x0000002d00047c02 */ /* 0x000fce0008000f00 */
.L_x_158:
[----:B-1----:R1:W2:Y:S02]  /*9ab0*/  SYNCS.PHASECHK.TRANS64.TRYWAIT P1, [R4+URZ+0x118], R6 ;  /* 0x00011806040075a7 */ /* 0x0022a400080211ff */
[----:B--2---:R-:W-:Y:S05]  /*9ac0*/  @!P1 NANOSLEEP.SYNCS 0x989680 ;  /* 0x009896800000995d */ /* 0x004fea0003900000 */
[----:B------:R-:W2:Y:S02]  /*9ad0*/  @!P1 SYNCS.PHASECHK.TRANS64 P1, [R4+URZ+0x118], R6 ;  /* 0x00011806040095a7 */ /* 0x000ea400080210ff */
[----:B--2---:R-:W-:Y:S05]  /*9ae0*/  @!P1 BRA `(.L_x_158) ;  /* 0xfffffffc00f09947 */ /* 0x004fea000383ffff */
[----:B------:R-:W-:Y:S05]  /*9af0*/  BRA `(.L_x_159) ;  /* 0xffffff9400807947 */ /* 0x000fea000383ffff */
.L_x_48:
[----:B-1----:R-:W-:-:S07]  /*9b00*/  MOV R4, UR45 ;  /* 0x0000002d00047c02 */ /* 0x002fce0008000f00 */
.L_x_160:
[----:B-1----:R1:W2:Y:S02]  /*9b10*/  SYNCS.PHASECHK.TRANS64.TRYWAIT P1, [R4+URZ+0x110], R5 ;  /* 0x00011005040075a7 */ /* 0x0022a400080211ff */
[----:B--2---:R-:W-:Y:S05]  /*9b20*/  @!P1 NANOSLEEP.SYNCS 0x989680 ;  /* 0x009896800000995d */ /* 0x004fea0003900000 */
[----:B------:R-:W2:Y:S02]  /*9b30*/  @!P1 SYNCS.PHASECHK.TRANS64 P1, [R4+URZ+0x110], R5 ;  /* 0x00011005040095a7 */ /* 0x000ea400080210ff */
[----:B--2---:R-:W-:Y:S05]  /*9b40*/  @!P1 BRA `(.L_x_160) ;  /* 0xfffffffc00f09947 */ /* 0x004fea000383ffff */
[----:B------:R-:W-:Y:S05]  /*9b50*/  BRA `(.L_x_161) ;  /* 0xffffff9400887947 */ /* 0x000fea000383ffff */
.L_x_56:
[----:B------:R-:W-:-:S07]  /*9b60*/  MOV R0, UR6 ;  /* 0x0000000600007c02 */ /* 0x000fce0008000f00 */
.L_x_162:
[----:B-1----:R1:W2:Y:S02]  /*9b70*/  SYNCS.PHASECHK.TRANS64.TRYWAIT P0, [R0+URZ+0x110], R4 ;  /* 0x00011004000075a7 */ /* 0x0022a400080011ff */
[----:B--2---:R-:W-:Y:S05]  /*9b80*/  @!P0 NANOSLEEP.SYNCS 0x989680 ;  /* 0x009896800000895d */ /* 0x004fea0003900000 */
[----:B------:R-:W2:Y:S02]  /*9b90*/  @!P0 SYNCS.PHASECHK.TRANS64 P0, [R0+URZ+0x110], R4 ;  /* 0x00011004000085a7 */ /* 0x000ea400080010ff */
[----:B--2---:R-:W-:Y:S05]  /*9ba0*/  @!P0 BRA `(.L_x_162) ;  /* 0xfffffffc00f08947 */ /* 0x004fea000383ffff */
[----:B------:R-:W-:Y:S05]  /*9bb0*/  BRA `(.L_x_163) ;  /* 0xffffff9800fc7947 */ /* 0x000fea000383ffff */
.L_x_57:
[----:B------:R-:W-:-:S07]  /*9bc0*/  MOV R4, UR8 ;  /* 0x0000000800047c02 */ /* 0x000fce0008000f00 */
.L_x_164:
[----:B-1----:R1:W2:Y:S02]  /*9bd0*/  SYNCS.PHASECHK.TRANS64.TRYWAIT P0, [R4+URZ+0x130], R0 ;  /* 0x00013000040075a7 */ /* 0x0022a400080011ff */
[----:B--2---:R-:W-:Y:S05]  /*9be0*/  @!P0 NANOSLEEP.SYNCS 0x989680 ;  /* 0x009896800000895d */ /* 0x004fea0003900000 */
[----:B------:R-:W2:Y:S02]  /*9bf0*/  @!P0 SYNCS.PHASECHK.TRANS64 P0, [R4+URZ+0x130], R0 ;  /* 0x00013000040085a7 */ /* 0x000ea400080010ff */
[----:B--2---:R-:W-:Y:S05]  /*9c00*/  @!P0 BRA `(.L_x_164) ;  /* 0xfffffffc00f08947 */ /* 0x004fea000383ffff */
[----:B------:R-:W-:Y:S05]  /*9c10*/  BRA `(.L_x_165) ;  /* 0xffffff9c00187947 */ /* 0x000fea000383ffff */
.L_x_60:
[----:B-1----:R-:W-:Y:S07]  /*9c20*/  MOV R0, UR7 ;  /* 0x0000000700007c02 */ /* 0x002fee0008000f00 */
.L_x_166:
[----:B-1----:R1:W2:Y:S02]  /*9c30*/  SYNCS.PHASECHK.TRANS64.TRYWAIT P0, [R0+URZ], R5 ;  /* 0x00000005000075a7 */ /* 0x0022a400080011ff */
[----:B--2---:R-:W-:Y:S05]  /*9c40*/  @!P0 NANOSLEEP.SYNCS 0x989680 ;  /* 0x009896800000895d */ /* 0x004fea0003900000 */
[----:B------:R-:W2:Y:S02]  /*9c50*/  @!P0 SYNCS.PHASECHK.TRANS64 P0, [R0+URZ], R5 ;  /* 0x00000005000085a7 */ /* 0x000ea400080010ff */
[----:B--2---:R-:W-:Y:S05]  /*9c60*/  @!P0 BRA `(.L_x_166) ;  /* 0xfffffffc00f08947 */ /* 0x004fea000383ffff */
[----:B------:R-:W-:Y:S05]  /*9c70*/  BRA `(.L_x_59) ;  /* 0xffffff9c003c7947 */ /* 0x000fea000383ffff */
.L_x_63:
[----:B------:R-:W-:-:S07]  /*9c80*/  MOV R0, UR5 ;  /* 0x0000000500007c02 */ /* 0x000fce0008000f00 */
.L_x_167:
[----:B-1----:R1:W4:Y:S02]  /*9c90*/  SYNCS.PHASECHK.TRANS64.TRYWAIT P0, [R0+URZ], R2 ;  /* 0x00000002000075a7 */ /* 0x00232400080011ff */
[----:B----4-:R-:W-:Y:S05]  /*9ca0*/  @!P0 NANOSLEEP.SYNCS 0x989680 ;  /* 0x009896800000895d */ /* 0x010fea0003900000 */
[----:B------:R-:W4:Y:S02]  /*9cb0*/  @!P0 SYNCS.PHASECHK.TRANS64 P0, [R0+URZ], R2 ;  /* 0x00000002000085a7 */ /* 0x000f2400080010ff */
[----:B----4-:R-:W-:Y:S05]  /*9cc0*/  @!P0 BRA `(.L_x_167) ;  /* 0xfffffffc00f08947 */ /* 0x010fea000383ffff */
[----:B------:R-:W-:Y:S05]  /*9cd0*/  BRA `(.L_x_168) ;  /* 0xffffffa000047947 */ /* 0x000fea000383ffff */
.L_x_64:
[----:B------:R-:W-:-:S07]  /*9ce0*/  MOV R0, UR7 ;  /* 0x0000000700007c02 */ /* 0x000fce0008000f00 */
.L_x_169:
[----:B-1----:R1:W4:Y:S02]  /*9cf0*/  SYNCS.PHASECHK.TRANS64.TRYWAIT P0, [R0+URZ], R2 ;  /* 0x00000002000075a7 */ /* 0x00232400080011ff */
[----:B----4-:R-:W-:Y:S05]  /*9d00*/  @!P0 NANOSLEEP.SYNCS 0x989680 ;  /* 0x009896800000895d */ /* 0x010fea0003900000 */
[----:B------:R-:W4:Y:S02]  /*9d10*/  @!P0 SYNCS.PHASECHK.TRANS64 P0, [R0+URZ], R2 ;  /* 0x00000002000085a7 */ /* 0x000f2400080010ff */
[----:B----4-:R-:W-:Y:S05]  /*9d20*/  @!P0 BRA `(.L_x_169) ;  /* 0xfffffffc00f08947 */ /* 0x010fea000383ffff */
[----:B------:R-:W-:Y:S05]  /*9d30*/  BRA `(.L_x_170) ;  /* 0xffffffa000107947 */ /* 0x000fea000383ffff */
.L_x_69:
[----:B------:R-:W-:Y:S07]  /*9d40*/  MOV R0, UR22 ;  /* 0x0000001600007c02 */ /* 0x000fee0008000f00 */
.L_x_171:
[----:B--2---:R2:W3:Y:S02]  /*9d50*/  SYNCS.PHASECHK.TRANS64.TRYWAIT P0, [R0+URZ+0x110], R2 ;  /* 0x00011002000075a7 */ /* 0x0044e400080011ff */
[----:B---3--:R-:W-:Y:S05]  /*9d60*/  @!P0 NANOSLEEP.SYNCS 0x989680 ;  /* 0x009896800000895d */ /* 0x008fea0003900000 */
[----:B------:R-:W3:Y:S02]  /*9d70*/  @!P0 SYNCS.PHASECHK.TRANS64 P0, [R0+URZ+0x110], R2 ;  /* 0x00011002000085a7 */ /* 0x000ee400080010ff */
[----:B---3--:R-:W-:Y:S05]  /*9d80*/  @!P0 BRA `(.L_x_171) ;  /* 0xfffffffc00f08947 */ /* 0x008fea000383ffff */
[----:B------:R-:W-:Y:S05]  /*9d90*/  BRA `(.L_x_172) ;  /* 0xffffffa400407947 */ /* 0x000fea000383ffff */
.L_x_72:
[----:B------:R-:W-:Y:S07]  /*9da0*/  MOV R0, UR22 ;  /* 0x0000001600007c02 */ /* 0x000fee0008000f00 */
.L_x_173:
[----:B-1----:R1:W2:Y:S02]  /*9db0*/  SYNCS.PHASECHK.TRANS64.TRYWAIT P0, [R0+URZ+0x108], R2 ;  /* 0x00010802000075a7 */ /* 0x0022a400080011ff */
[----:B--2---:R-:W-:Y:S05]  /*9dc0*/  @!P0 NANOSLEEP.SYNCS 0x989680 ;  /* 0x009896800000895d */ /* 0x004fea0003900000 */
[----:B------:R-:W2:Y:S02]  /*9dd0*/  @!P0 SYNCS.PHASECHK.TRANS64 P0, [R0+URZ+0x108], R2 ;  /* 0x00010802000085a7 */ /* 0x000ea400080010ff */
[----:B--2---:R-:W-:Y:S05]  /*9de0*/  @!P0 BRA `(.L_x_173) ;  /* 0xfffffffc00f08947 */ /* 0x004fea000383ffff */
[----:B------:R-:W-:Y:S05]  /*9df0*/  BRA `(.L_x_71) ;  /* 0xffffffa800187947 */ /* 0x000fea000383ffff */
.L_x_75:
[----:B------:R-:W-:Y:S07]  /*9e00*/  MOV R0, UR22 ;  /* 0x0000001600007c02 */ /* 0x000fee0008000f00 */
.L_x_174:
[----:B-1----:R1:W2:Y:S02]  /*9e10*/  SYNCS.PHASECHK.TRANS64.TRYWAIT P0, [R0+URZ+0xe0], R14 ;  /* 0x0000e00e000075a7 */ /* 0x0022a400080011ff */
[----:B--2---:R-:W-:Y:S05]  /*9e20*/  @!P0 NANOSLEEP.SYNCS 0x989680 ;  /* 0x009896800000895d */ /* 0x004fea0003900000 */
[----:B------:R-:W2:Y:S02]  /*9e30*/  @!P0 SYNCS.PHASECHK.TRANS64 P0, [R0+URZ+0xe0], R14 ;  /* 0x0000e00e000085a7 */ /* 0x000ea400080010ff */
[----:B--2---:R-:W-:Y:S05]  /*9e40*/  @!P0 BRA `(.L_x_174) ;  /* 0xfffffffc00f08947 */ /* 0x004fea000383ffff */
[----:B------:R-:W-:Y:S05]  /*9e50*/  BRA `(.L_x_175) ;  /* 0xffffffa800d07947 */ /* 0x000fea000383ffff */
.L_x_76:
[----:B------:R-:W-:Y:S07]  /*9e60*/  MOV R0, UR22 ;  /* 0x0000001600007c02 */ /* 0x000fee0008000f00 */
.L_x_176:
[----:B-1----:R1:W2:Y:S02]  /*9e70*/  SYNCS.PHASECHK.TRANS64.TRYWAIT P0, [R0+URZ+0xe8], R14 ;  /* 0x0000e80e000075a7 */ /* 0x0022a400080011ff */
[----:B--2---:R-:W-:Y:S05]  /*9e80*/  @!P0 NANOSLEEP.SYNCS 0x989680 ;  /* 0x009896800000895d */ /* 0x004fea0003900000 */
[----:B------:R-:W2:Y:S02]  /*9e90*/  @!P0 SYNCS.PHASECHK.TRANS64 P0, [R0+URZ+0xe8], R14 ;  /* 0x0000e80e000085a7 */ /* 0x000ea400080010ff */
[----:B--2---:R-:W-:Y:S05]  /*9ea0*/  @!P0 BRA `(.L_x_176) ;  /* 0xfffffffc00f08947 */ /* 0x004fea000383ffff */
[----:B------:R-:W-:Y:S05]  /*9eb0*/  BRA `(.L_x_177) ;  /* 0xffffffac00047947 */ /* 0x000fea000383ffff */
.L_x_77:
[----:B------:R-:W-:Y:S07]  /*9ec0*/  MOV R0, UR22 ;  /* 0x0000001600007c02 */ /* 0x000fee0008000f00 */
.L_x_178:
[----:B-1----:R1:W2:Y:S02]  /*9ed0*/  SYNCS.PHASECHK.TRANS64.TRYWAIT P0, [R0+URZ+0xf0], R14 ;  /* 0x0000f00e000075a7 */ /* 0x0022a400080011ff */
[----:B--2---:R-:W-:Y:S05]  /*9ee0*/  @!P0 NANOSLEEP.SYNCS 0x989680 ;  /* 0x009896800000895d */ /* 0x004fea0003900000 */
[----:B------:R-:W2:Y:S02]  /*9ef0*/  @!P0 SYNCS.PHASECHK.TRANS64 P0, [R0+URZ+0xf0], R14 ;  /* 0x0000f00e000085a7 */ /* 0x000ea400080010ff */
[----:B--2---:R-:W-:Y:S05]  /*9f00*/  @!P0 BRA `(.L_x_178) ;  /* 0xfffffffc00f08947 */ /* 0x004fea000383ffff */
[----:B------:R-:W-:Y:S05]  /*9f10*/  BRA `(.L_x_179) ;  /* 0xffffffac00487947 */ /* 0x000fea000383ffff */
.L_x_78:
[----:B------:R-:W-:Y:S07]  /*9f20*/  MOV R0, UR22 ;  /* 0x0000001600007c02 */ /* 0x000fee0008000f00 */
.L_x_180:
[----:B-1----:R1:W2:Y:S02]  /*9f30*/  SYNCS.PHASECHK.TRANS64.TRYWAIT P0, [R0+URZ+0xf8], R14 ;  /* 0x0000f80e000075a7 */ /* 0x0022a400080011ff */
[----:B--2---:R-:W-:Y:S05]  /*9f40*/  @!P0 NANOSLEEP.SYNCS 0x989680 ;  /* 0x009896800000895d */ /* 0x004fea0003900000 */
[----:B------:R-:W2:Y:S02]  /*9f50*/  @!P0 SYNCS.PHASECHK.TRANS64 P0, [R0+URZ+0xf8], R14 ;  /* 0x0000f80e000085a7 */ /* 0x000ea400080010ff */
[----:B--2---:R-:W-:Y:S05]  /*9f60*/  @!P0 BRA `(.L_x_180) ;  /* 0xfffffffc00f08947 */ /* 0x004fea000383ffff */
[----:B------:R-:W-:Y:S05]  /*9f70*/  BRA `(.L_x_181) ;  /* 0xffffffac00cc7947 */ /* 0x000fea000383ffff */
.L_x_80:
[----:B------:R-:W-:-:S07]  /*9f80*/  MOV R0, UR22 ;  /* 0x0000001600007c02 */ /* 0x000fce0008000f00 */
.L_x_182:
[----:B-1----:R1:W3:Y:S02]  /*9f90*/  SYNCS.PHASECHK.TRANS64.TRYWAIT P0, [R0+URZ+0xe0], R2 ;  /* 0x0000e002000075a7 */ /* 0x0022e400080011ff */
[----:B---3--:R-:W-:Y:S05]  /*9fa0*/  @!P0 NANOSLEEP.SYNCS 0x989680 ;  /* 0x009896800000895d */ /* 0x008fea0003900000 */
[----:B------:R-:W3:Y:S02]  /*9fb0*/  @!P0 SYNCS.PHASECHK.TRANS64 P0, [R0+URZ+0xe0], R2 ;  /* 0x0000e002000085a7 */ /* 0x000ee400080010ff */
[----:B---3--:R-:W-:Y:S05]  /*9fc0*/  @!P0 BRA `(.L_x_182) ;  /* 0xfffffffc00f08947 */ /* 0x008fea000383ffff */
[----:B------:R-:W-:Y:S05]  /*9fd0*/  BRA `(.L_x_183) ;  /* 0xffffffb000307947 */ /* 0x000fea000383ffff */
.L_x_81:
[----:B-1----:R-:W-:-:S07]  /*9fe0*/  MOV R0, UR22 ;  /* 0x0000001600007c02 */ /* 0x002fce0008000f00 */
.L_x_184:
[----:B-1----:R1:W3:Y:S02]  /*9ff0*/  SYNCS.PHASECHK.TRANS64.TRYWAIT P0, [R0+URZ+0xe8], R2 ;  /* 0x0000e802000075a7 */ /* 0x0022e400080011ff */
[----:B---3--:R-:W-:Y:S05]  /*a000*/  @!P0 NANOSLEEP.SYNCS 0x989680 ;  /* 0x009896800000895d */ /* 0x008fea0003900000 */
[----:B------:R-:W3:Y:S02]  /*a010*/  @!P0 SYNCS.PHASECHK.TRANS64 P0, [R0+URZ+0xe8], R2 ;  /* 0x0000e802000085a7 */ /* 0x000ee400080010ff */
[----:B---3--:R-:W-:Y:S05]  /*a020*/  @!P0 BRA `(.L_x_184) ;  /* 0xfffffffc00f08947 */ /* 0x008fea000383ffff */
[----:B------:R-:W-:Y:S05]  /*a030*/  BRA `(.L_x_185) ;  /* 0xffffffb000207947 */ /* 0x000fea000383ffff */
.L_x_82:
[----:B-1----:R-:W-:-:S07]  /*a040*/  MOV R0, UR22 ;  /* 0x0000001600007c02 */ /* 0x002fce0008000f00 */
.L_x_186:
[----:B-1----:R1:W3:Y:S02]  /*a050*/  SYNCS.PHASECHK.TRANS64.TRYWAIT P0, [R0+URZ+0xf0], R2 ;  /* 0x0000f002000075a7 */ /* 0x0022e400080011ff */
[----:B---3--:R-:W-:Y:S05]  /*a060*/  @!P0 NANOSLEEP.SYNCS 0x989680 ;  /* 0x009896800000895d */ /* 0x008fea0003900000 */
[----:B------:R-:W3:Y:S02]  /*a070*/  @!P0 SYNCS.PHASECHK.TRANS64 P0, [R0+URZ+0xf0], R2 ;  /* 0x0000f002000085a7 */ /* 0x000ee400080010ff */
[----:B---3--:R-:W-:Y:S05]  /*a080*/  @!P0 BRA `(.L_x_186) ;  /* 0xfffffffc00f08947 */ /* 0x008fea000383ffff */
[----:B------:R-:W-:Y:S05]  /*a090*/  BRA `(.L_x_187) ;  /* 0xffffffb000107947 */ /* 0x000fea000383ffff */
.L_x_84:
[----:B------:R-:W-:Y:S07]  /*a0a0*/  MOV R0, UR50 ;  /* 0x0000003200007c02 */ /* 0x000fee0008000f00 */
.L_x_188:
[----:B-1----:R1:W2:Y:S02]  /*a0b0*/  SYNCS.PHASECHK.TRANS64.TRYWAIT P0, [R0+URZ+0x110], R2 ;  /* 0x00011002000075a7 */ /* 0x0022a400080011ff */
[----:B--2---:R-:W-:Y:S05]  /*a0c0*/  @!P0 NANOSLEEP.SYNCS 0x989680 ;  /* 0x009896800000895d */ /* 0x004fea0003900000 */
[----:B------:R-:W2:Y:S02]  /*a0d0*/  @!P0 SYNCS.PHASECHK.TRANS64 P0, [R0+URZ+0x110], R2 ;  /* 0x00011002000085a7 */ /* 0x000ea400080010ff */
[----:B--2---:R-:W-:Y:S05]  /*a0e0*/  @!P0 BRA `(.L_x_188) ;  /* 0xfffffffc00f08947 */ /* 0x004fea000383ffff */
[----:B------:R-:W-:Y:S05]  /*a0f0*/  BRA `(.L_x_189) ;  /* 0xffffffb000e07947 */ /* 0x000fea000383ffff */
.L_x_95:
[----:B-1----:R-:W-:Y:S04]  /*a100*/  MOV R2, UR50 ;  /* 0x0000003200027c02 */ /* 0x002fe80008000f00 */
[----:B------:R1:W3:Y:S03]  /*a110*/  SYNCS.PHASECHK.TRANS64.TRYWAIT P1, [R2+URZ+0xc0], R3 ;  /* 0x0000c003020075a7 */ /* 0x0002e600080211ff */
[----:B---3--:R-:W-:Y:S05]  /*a120*/  @!P1 NANOSLEEP.SYNCS 0x989680 ;  /* 0x009896800000995d */ /* 0x008fea0003900000 */
[----:B------:R-:W3:Y:S02]  /*a130*/  @!P1 SYNCS.PHASECHK.TRANS64 P1, [R2+URZ+0xc0], R3 ;  /* 0x0000c003020095a7 */ /* 0x000ee400080210ff */
[----:B---3--:R-:W-:Y:S05]  /*a140*/  @!P1 BRA `(.L_x_95) ;  /* 0xfffffffc00ec9947 */ /* 0x008fea000383ffff */
[----:B------:R-:W-:Y:S05]  /*a150*/  BRA `(.L_x_94) ;  /* 0xffffffc000207947 */ /* 0x000fea000383ffff */
.L_x_97:
[----:B-1----:R1:W4:Y:S02]  /*a160*/  SYNCS.PHASECHK.TRANS64.TRYWAIT P0, [R64+URZ+0x120], R0 ;  /* 0x00012000400075a7 */ /* 0x00232400080011ff */
[----:B----4-:R-:W-:Y:S05]  /*a170*/  @!P0 NANOSLEEP.SYNCS 0x989680 ;  /* 0x009896800000895d */ /* 0x010fea0003900000 */
[----:B------:R-:W4:Y:S02]  /*a180*/  @!P0 SYNCS.PHASECHK.TRANS64 P0, [R64+URZ+0x120], R0 ;  /* 0x00012000400085a7 */ /* 0x000f2400080010ff */
[----:B----4-:R-:W-:Y:S05]  /*a190*/  @!P0 BRA `(.L_x_97) ;  /* 0xfffffffc00f08947 */ /* 0x010fea000383ffff */
[----:B------:R-:W-:Y:S05]  /*a1a0*/  BRA `(.L_x_96) ;  /* 0xffffffc000487947 */ /* 0x000fea000383ffff */
.L_x_106:
[----:B--2---:R2:W4:Y:S02]  /*a1b0*/  SYNCS.PHASECHK.TRANS64.TRYWAIT P0, [R2+URZ+0xc0], R0 ;  /* 0x0000c000020075a7 */ /* 0x00452400080011ff */
[----:B----4-:R-:W-:Y:S05]  /*a1c0*/  @!P0 NANOSLEEP.SYNCS 0x989680 ;  /* 0x009896800000895d */ /* 0x010fea0003900000 */
[----:B------:R-:W4:Y:S02]  /*a1d0*/  @!P0 SYNCS.PHASECHK.TRANS64 P0, [R2+URZ+0xc0], R0 ;  /* 0x0000c000020085a7 */ /* 0x000f2400080010ff */
[----:B----4-:R-:W-:Y:S05]  /*a1e0*/  @!P0 BRA `(.L_x_106) ;  /* 0xfffffffc00f08947 */ /* 0x010fea000383ffff */
[----:B------:R-:W-:Y:S05]  /*a1f0*/  BRA `(.L_x_105) ;  /* 0xffffffcc002c7947 */ /* 0x000fea000383ffff */
.L_x_114:
[----:B-1----:R1:W2:Y:S02]  /*a200*/  SYNCS.PHASECHK.TRANS64.TRYWAIT P0, [R6+URZ+0xc0], R5 ;  /* 0x0000c005060075a7 */ /* 0x0022a400080011ff */
[----:B--2---:R-:W-:Y:S05]  /*a210*/  @!P0 NANOSLEEP.SYNCS 0x989680 ;  /* 0x009896800000895d */ /* 0x004fea0003900000 */
[----:B------:R-:W2:Y:S02]  /*a220*/  @!P0 SYNCS.PHASECHK.TRANS64 P0, [R6+URZ+0xc0], R5 ;  /* 0x0000c005060085a7 */ /* 0x000ea400080010ff */
[----:B--2---:R-:W-:Y:S05]  /*a230*/  @!P0 BRA `(.L_x_114) ;  /* 0xfffffffc00f08947 */ /* 0x004fea000383ffff */
[----:B------:R-:W-:Y:S05]  /*a240*/  BRA `(.L_x_113) ;  /* 0xffffffd800307947 */ /* 0x000fea000383ffff */
.L_x_122:
[----:B--2---:R2:W4:Y:S02]  /*a250*/  SYNCS.PHASECHK.TRANS64.TRYWAIT P0, [R2+URZ+0xc0], R5 ;  /* 0x0000c005020075a7 */ /* 0x00452400080011ff */
[----:B----4-:R-:W-:Y:S05]  /*a260*/  @!P0 NANOSLEEP.SYNCS 0x989680 ;  /* 0x009896800000895d */ /* 0x010fea0003900000 */
[----:B------:R-:W4:Y:S02]  /*a270*/  @!P0 SYNCS.PHASECHK.TRANS64 P0, [R2+URZ+0xc0], R5 ;  /* 0x0000c005020085a7 */ /* 0x000f2400080010ff */
[----:B----4-:R-:W-:Y:S05]  /*a280*/  @!P0 BRA `(.L_x_122) ;  /* 0xfffffffc00f08947 */ /* 0x010fea000383ffff */
[----:B------:R-:W-:Y:S05]  /*a290*/  BRA `(.L_x_121) ;  /* 0xffffffe400307947 */ /* 0x000fea000383ffff */
        .weak           $__internal_0_$__cuda_sm10x_tcgen05_guardrail_trap_col_being_dealloced_not_returned_by_alloc
        .type           $__internal_0_$__cuda_sm10x_tcgen05_guardrail_trap_col_being_dealloced_not_returned_by_alloc,@function
        .size           $__internal_0_$__cuda_sm10x_tcgen05_guardrail_trap_col_being_dealloced_not_returned_by_alloc,($__internal_1_$__cuda_sm10x_tcgen05_guardrail_trap_phase_invalid_during_alloc - $__internal_0_$__cuda_sm10x_tcgen05_guardrail_trap_col_being_dealloced_not_returned_by_alloc)
$__internal_0_$__cuda_sm10x_tcgen05_guardrail_trap_col_being_dealloced_not_returned_by_alloc:
[----:B------:R-:W-:Y:S05]  /*a2a0*/  BPT.TRAP 0x1 ;  /* 0x000000040000795c */ /* 0x000fea0000300000 */
[----:B------:R-:W-:-:S04]  /*a2b0*/  HFMA2 R3, -RZ, RZ, 0, 0 ;  /* 0x00000000ff037431 */ /* 0x000fc800000001ff */
[----:B------:R-:W-:Y:S05]  /*a2c0*/  RET.REL.NODEC R2 `(_ZN7cutlass13device_kernelINS_4conv6kernel13ConvUniversalINS1_16ConvProblemShapeILNS1_8OperatorE1ELi2EEENS1_10collective14CollectiveConvINS1_47MainloopSm100TmaUmmaWarpSpecializedImplicitGemmILS5_1ELi12ELi2ELi1ELi2EN4cute5tupleIJNSA_1CILi1EEESD_SD_EEEEENSB_IJNSC_ILi128EEESG_NSB_IJNSC_ILi32EEEEEEEEENS_6half_tESK_NSA_8TiledMMAINSA_8MMA_AtomIJNSA_20SM100_MMA_F16BF16_SSISK_SK_fLi128ELi128ELNSA_4UMMA5MajorE0ELSP_1ELNSO_7ScaleInE0ELSQ_0EEEEEENSA_6LayoutISE_NSB_IJNSC_ILi0EEESU_SU_EEEEENSB_IJNSA_10UnderscoreESX_SX_EEEEENS7_6detail27Sm100ImplicitGemmTileTraitsINSA_20SM90_TMA_LOAD_IM2COLENSA_14ComposedLayoutINSA_7SwizzleILi2ELi4ELi3EEENSA_18smem_ptr_flag_bitsILi16EEENST_INSB_IJNSC_ILi8EEESH_EEENSB_IJSH_SD_EEEEEEEvEENS11_INSA_13SM90_TMA_LOADENS13_INS14_ILi3ELi4ELi3EEES17_NST_INSB_IJNSC_ILi64EEES18_EEENSB_IJSD_S1G_EEEEEEEvEEEENS_8epilogue10collective18CollectiveEpilogueINS1N_23Sm100TmaWarpSpecializedILi4ELi2ELi32ELb1ELb0EEEJSJ_NSB_IJNST_ISG_SD_EENST_ISH_SD_EEEEESK_NSB_IJNSB_IJlllEEESD_SU_EEESK_S1W_NS1N_6fusion15FusionCallbacksIS1R_NS1X_17LinearCombinationISK_fSK_fLNS_15FloatRoundStyleE2EEESJ_S1U_JEEENSA_5SM1004TMEM4LOAD26SM100_TMEM_LOAD_32dp32b32xES12_S1C_NSA_39AutoVectorizingCopyWithAssumedAlignmentILi128EEENSA_21SM90_TMA_STORE_IM2COLES1C_S28_S28_EEEvvEEEEvNT_6ParamsE) ;  /* 0xffffff5c024c7950 */ /* 0x000fea0003c3ffff */
        .weak           $__internal_1_$__cuda_sm10x_tcgen05_guardrail_trap_phase_invalid_during_alloc
        .type           $__internal_1_$__cuda_sm10x_tcgen05_guardrail_trap_phase_invalid_during_alloc,@function
        .size           $__internal_1_$__cuda_sm10x_tcgen05_guardrail_trap_phase_invalid_during_alloc,($__internal_2_$__cuda_sm10x_tcgen05_guardrail_trap_unallocated_columns_being_dealloced - $__internal_1_$__cuda_sm10x_tcgen05_guardrail_trap_phase_invalid_during_alloc)
$__internal_1_$__cuda_sm10x_tcgen05_guardrail_trap_phase_invalid_during_alloc:
[----:B------:R-:W-:Y:S05]  /*a2d0*/  BPT.TRAP 0x1 ;  /* 0x000000040000795c */ /* 0x000fea0000300000 */
[----:B------:R-:W-:-:S04]  /*a2e0*/  MOV R3, 0x0 ;  /* 0x0000000000037802 */ /* 0x000fc80000000f00 */
[----:B------:R-:W-:Y:S05]  /*a2f0*/  RET.REL.NODEC R2 `(_ZN7cutlass13device_kernelINS_4conv6kernel13ConvUniversalINS1_16ConvProblemShapeILNS1_8OperatorE1ELi2EEENS1_10collective14CollectiveConvINS1_47MainloopSm100TmaUmmaWarpSpecializedImplicitGemmILS5_1ELi12ELi2ELi1ELi2EN4cute5tupleIJNSA_1CILi1EEESD_SD_EEEEENSB_IJNSC_ILi128EEESG_NSB_IJNSC_ILi32EEEEEEEEENS_6half_tESK_NSA_8TiledMMAINSA_8MMA_AtomIJNSA_20SM100_MMA_F16BF16_SSISK_SK_fLi128ELi128ELNSA_4UMMA5MajorE0ELSP_1ELNSO_7ScaleInE0ELSQ_0EEEEEENSA_6LayoutISE_NSB_IJNSC_ILi0EEESU_SU_EEEEENSB_IJNSA_10UnderscoreESX_SX_EEEEENS7_6detail27Sm100ImplicitGemmTileTraitsINSA_20SM90_TMA_LOAD_IM2COLENSA_14ComposedLayoutINSA_7SwizzleILi2ELi4ELi3EEENSA_18smem_ptr_flag_bitsILi16EEENST_INSB_IJNSC_ILi8EEESH_EEENSB_IJSH_SD_EEEEEEEvEENS11_INSA_13SM90_TMA_LOADENS13_INS14_ILi3ELi4ELi3EEES17_NST_INSB_IJNSC_ILi64EEES18_EEENSB_IJSD_S1G_EEEEEEEvEEEENS_8epilogue10collective18CollectiveEpilogueINS1N_23Sm100TmaWarpSpecializedILi4ELi2ELi32ELb1ELb0EEEJSJ_NSB_IJNST_ISG_SD_EENST_ISH_SD_EEEEESK_NSB_IJNSB_IJlllEEESD_SU_EEESK_S1W_NS1N_6fusion15FusionCallbacksIS1R_NS1X_17LinearCombinationISK_fSK_fLNS_15FloatRoundStyleE2EEESJ_S1U_JEEENSA_5SM1004TMEM4LOAD26SM100_TMEM_LOAD_32dp32b32xES12_S1C_NSA_39AutoVectorizingCopyWithAssumedAlignmentILi128EEENSA_21SM90_TMA_STORE_IM2COLES1C_S28_S28_EEEvvEEEEvNT_6ParamsE) ;  /* 0xffffff5c02407950 */ /* 0x000fea0003c3ffff */
        .weak           $__internal_2_$__cuda_sm10x_tcgen05_guardrail_trap_unallocated_columns_being_dealloced
        .type           $__internal_2_$__cuda_sm10x_tcgen05_guardrail_trap_unallocated_columns_being_dealloced,@function
        .size           $__internal_2_$__cuda_sm10x_tcgen05_guardrail_trap_unallocated_columns_being_dealloced,(.L_x_191 - $__internal_2_$__cuda_sm10x_tcgen05_guardrail_trap_unallocated_columns_being_dealloced)
$__internal_2_$__cuda_sm10x_tcgen05_guardrail_trap_unallocated_columns_being_dealloced:
[----:B------:R-:W-:Y:S05]  /*a300*/  BPT.TRAP 0x1 ;  /* 0x000000040000795c */ /* 0x000fea0000300000 */
[----:B------:R-:W-:-:S04]  /*a310*/  HFMA2 R3, -RZ, RZ, 0, 0 ;  /* 0x00000000ff037431 */ /* 0x000fc800000001ff */
[----:B------:R-:W-:Y:S05]  /*a320*/  RET.REL.NODEC R2 `(_ZN7cutlass13device_kernelINS_4conv6kernel13ConvUniversalINS1_16ConvProblemShapeILNS1_8OperatorE1ELi2EEENS1_10collective14CollectiveConvINS1_47MainloopSm100TmaUmmaWarpSpecializedImplicitGemmILS5_1ELi12ELi2ELi1ELi2EN4cute5tupleIJNSA_1CILi1EEESD_SD_EEEEENSB_IJNSC_ILi128EEESG_NSB_IJNSC_ILi32EEEEEEEEENS_6half_tESK_NSA_8TiledMMAINSA_8MMA_AtomIJNSA_20SM100_MMA_F16BF16_SSISK_SK_fLi128ELi128ELNSA_4UMMA5MajorE0ELSP_1ELNSO_7ScaleInE0ELSQ_0EEEEEENSA_6LayoutISE_NSB_IJNSC_ILi0EEESU_SU_EEEEENSB_IJNSA_10UnderscoreESX_SX_EEEEENS7_6detail27Sm100ImplicitGemmTileTraitsINSA_20SM90_TMA_LOAD_IM2COLENSA_14ComposedLayoutINSA_7SwizzleILi2ELi4ELi3EEENSA_18smem_ptr_flag_bitsILi16EEENST_INSB_IJNSC_ILi8EEESH_EEENSB_IJSH_SD_EEEEEEEvEENS11_INSA_13SM90_TMA_LOADENS13_INS14_ILi3ELi4ELi3EEES17_NST_INSB_IJNSC_ILi64EEES18_EEENSB_IJSD_S1G_EEEEEEEvEEEENS_8epilogue10collective18CollectiveEpilogueINS1N_23Sm100TmaWarpSpecializedILi4ELi2ELi32ELb1ELb0EEEJSJ_NSB_IJNST_ISG_SD_EENST_ISH_SD_EEEEESK_NSB_IJNSB_IJlllEEESD_SU_EEESK_S1W_NS1N_6fusion15FusionCallbacksIS1R_NS1X_17LinearCombinationISK_fSK_fLNS_15FloatRoundStyleE2EEESJ_S1U_JEEENSA_5SM1004TMEM4LOAD26SM100_TMEM_LOAD_32dp32b32xES12_S1C_NSA_39AutoVectorizingCopyWithAssumedAlignmentILi128EEENSA_21SM90_TMA_STORE_IM2COLES1C_S28_S28_EEEvvEEEEvNT_6ParamsE) ;  /* 0xffffff5c02347950 */ /* 0x000fea0003c3ffff */
.L_x_190:
[----:B------:R-:W-:-:S00]  /*a330*/  BRA `(.L_x_190) ;  /* 0xfffffffc00fc7947 */ /* 0x000fc0000383ffff */
[----:B------:R-:W-:-:S00]  /*a340*/  NOP ;  /* 0x0000000000007918 */ /* 0x000fc00000000000 */
        /* <DEDUP_REMOVED lines=11> */
.L_x_191:


//--------------------- .nv.global.init           --------------------------
	.section	.nv.global.init,"aw",@progbits
.nv.global.init:
	.type		$str$29,@object
	.size		$str$29,($str$30 - $str$29)
$str$29:
        /*0000*/ 	.byte	0x28, 0x61, 0x64, 0x64, 0x72, 0x65, 0x73, 0x73, 0x20, 0x26, 0x20, 0x6d, 0x61, 0x73, 0x6b, 0x29
        /*0010*/ 	.byte	0x20, 0x3d, 0x3d, 0x20, 0x30, 0x00
	.type		$str$30,@object
	.size		$str$30,($str$28 - $str$30)
$str$30:
        /*0016*/ 	.byte	0x2f, 0x74, 0x6d, 0x70, 0x2f, 0x63, 0x75, 0x74, 0x6c, 0x61, 0x73, 0x73, 0x5f, 0x73, 0x77, 0x65
        /*0026*/ 	.byte	0x65, 0x70, 0x5f, 0x73, 0x72, 0x63, 0x2f, 0x69, 0x6e, 0x63, 0x6c, 0x75, 0x64, 0x65, 0x2f, 0x63
        /*0036*/ 	.byte	0x75, 0x74, 0x65, 0x2f, 0x70, 0x6f, 0x69, 0x6e, 0x74, 0x65, 0x72, 0x5f, 0x66, 0x6c, 0x61, 0x67
        /*0046*/ 	.byte	0x67, 0x65, 0x64, 0x2e, 0x68, 0x70, 0x70, 0x00
	.type		$str$28,@object
	.size		$str$28,($str$27 - $str$28)
$str$28:
        /*004e*/ 	.byte	0x2f, 0x74, 0x6d, 0x70, 0x2f, 0x63, 0x75, 0x74, 0x6c, 0x61, 0x73, 0x73, 0x5f, 0x73, 0x77, 0x65
        /*005e*/ 	.byte	0x65, 0x70, 0x5f, 0x73, 0x72, 0x63, 0x2f, 0x69, 0x6e, 0x63, 0x6c, 0x75, 0x64, 0x65, 0x2f, 0x63
        /*006e*/ 	.byte	0x75, 0x74, 0x65, 0x2f, 0x61, 0x74, 0x6f, 0x6d, 0x2f, 0x63, 0x6f, 0x70, 0x79, 0x5f, 0x74, 0x72
        /*007e*/ 	.byte	0x61, 0x69, 0x74, 0x73, 0x5f, 0x73, 0x6d, 0x31, 0x30, 0x30, 0x2e, 0x68, 0x70, 0x70, 0x00
	.type		$str$27,@object
	.size		$str$27,(__unnamed_1 - $str$27)
$str$27:
        /*008d*/ 	.byte	0x28, 0x28, 0x75, 0x69, 0x6e, 0x74, 0x33, 0x32, 0x5f, 0x74, 0x28, 0x74, 0x68, 0x72, 0x65, 0x61
        /*009d*/ 	.byte	0x64, 0x49, 0x64, 0x78, 0x2e, 0x78, 0x29, 0x20, 0x2f, 0x20, 0x33, 0x32, 0x29, 0x20, 0x25, 0x20
        /*00ad*/ 	.byte	0x34, 0x29, 0x20, 0x3d, 0x3d, 0x20, 0x28, 0x28, 0x28, 0x74, 0x6d, 0x65, 0x6d, 0x5f, 0x61, 0x64
        /*00bd*/ 	.byte	0x64, 0x72, 0x20, 0x3e, 0x3e, 0x20, 0x31, 0x36, 0x29, 0x20, 0x2f, 0x20, 0x33, 0x32, 0x29, 0x20
        /*00cd*/ 	.byte	0x25, 0x20, 0x34, 0x29, 0x00
	.type		__unnamed_1,@object
	.size		__unnamed_1,(__unnamed_2 - __unnamed_1)
__unnamed_1:
        /*00d2*/ 	.byte	0x61, 0x75, 0x74, 0x6f, 0x20, 0x63, 0x75, 0x74, 0x65, 0x3a, 0x3a, 0x61, 0x73, 0x5f, 0x70, 0x6f
        /* <DEDUP_REMOVED lines=24> */
        /*0262*/ 	.byte	0x3e, 0x3e, 0x3e, 0x3e, 0x5d, 0x00
	.type		__unnamed_2,@object
	.size		__unnamed_2,(.L_2 - __unnamed_2)
__unnamed_2:
        /* <DEDUP_REMOVED lines=42> */
        /*0508*/ 	.byte	0x3e, 0x3e, 0x5d, 0x00
.L_2:


//--------------------- .nv.shared._ZN7cutlass13device_kernelINS_4conv6kernel13ConvUniversalINS1_16ConvProblemShapeILNS1_8OperatorE1ELi2EEENS1_10collective14CollectiveConvINS1_47MainloopSm100TmaUmmaWarpSpecializedImplicitGemmILS5_1ELi12ELi2ELi1ELi2EN4cute5tupleIJNSA_1CILi1EEESD_SD_EEEEENSB_IJNSC_ILi128EEESG_NSB_IJNSC_ILi32EEEEEEEEENS_6half_tESK_NSA_8TiledMMAINSA_8MMA_AtomIJNSA_20SM100_MMA_F16BF16_SSISK_SK_fLi128ELi128ELNSA_4UMMA5MajorE0ELSP_1ELNSO_7ScaleInE0ELSQ_0EEEEEENSA_6LayoutISE_NSB_IJNSC_ILi0EEESU_SU_EEEEENSB_IJNSA_10UnderscoreESX_SX_EEEEENS7_6detail27Sm100ImplicitGemmTileTraitsINSA_20SM90_TMA_LOAD_IM2COLENSA_14ComposedLayoutINSA_7SwizzleILi2ELi4ELi3EEENSA_18smem_ptr_flag_bitsILi16EEENST_INSB_IJNSC_ILi8EEESH_EEENSB_IJSH_SD_EEEEEEEvEENS11_INSA_13SM90_TMA_LOADENS13_INS14_ILi3ELi4ELi3EEES17_NST_INSB_IJNSC_ILi64EEES18_EEENSB_IJSD_S1G_EEEEEEEvEEEENS_8epilogue10collective18CollectiveEpilogueINS1N_23Sm100TmaWarpSpecializedILi4ELi2ELi32ELb1ELb0EEEJSJ_NSB_IJNST_ISG_SD_EENST_ISH_SD_EEEEESK_NSB_IJNSB_IJlllEEESD_SU_EEESK_S1W_NS1N_6fusion15FusionCallbacksIS1R_NS1X_17LinearCombinationISK_fSK_fLNS_15FloatRoundStyleE2EEESJ_S1U_JEEENSA_5SM1004TMEM4LOAD26SM100_TMEM_LOAD_32dp32b32xES12_S1C_NSA_39AutoVectorizingCopyWithAssumedAlignmentILi128EEENSA_21SM90_TMA_STORE_IM2COLES1C_S28_S28_EEEvvEEEEvNT_6ParamsE --------------------------
	.section	.nv.shared._ZN7cutlass13device_kernelINS_4conv6kernel13ConvUniversalINS1_16ConvProblemShapeILNS1_8OperatorE1ELi2EEENS1_10collective14CollectiveConvINS1_47MainloopSm100TmaUmmaWarpSpecializedImplicitGemmILS5_1ELi12ELi2ELi1ELi2EN4cute5tupleIJNSA_1CILi1EEESD_SD_EEEEENSB_IJNSC_ILi128EEESG_NSB_IJNSC_ILi32EEEEEEEEENS_6half_tESK_NSA_8TiledMMAINSA_8MMA_AtomIJNSA_20SM100_MMA_F16BF16_SSISK_SK_fLi128ELi128ELNSA_4UMMA5MajorE0ELSP_1ELNSO_7ScaleInE0ELSQ_0EEEEEENSA_6LayoutISE_NSB_IJNSC_ILi0EEESU_SU_EEEEENSB_IJNSA_10UnderscoreESX_SX_EEEEENS7_6detail27Sm100ImplicitGemmTileTraitsINSA_20SM90_TMA_LOAD_IM2COLENSA_14ComposedLayoutINSA_7SwizzleILi2ELi4ELi3EEENSA_18smem_ptr_flag_bitsILi16EEENST_INSB_IJNSC_ILi8EEESH_EEENSB_IJSH_SD_EEEEEEEvEENS11_INSA_13SM90_TMA_LOADENS13_INS14_ILi3ELi4ELi3EEES17_NST_INSB_IJNSC_ILi64EEES18_EEENSB_IJSD_S1G_EEEEEEEvEEEENS_8epilogue10collective18CollectiveEpilogueINS1N_23Sm100TmaWarpSpecializedILi4ELi2ELi32ELb1ELb0EEEJSJ_NSB_IJNST_ISG_SD_EENST_ISH_SD_EEEEESK_NSB_IJNSB_IJlllEEESD_SU_EEESK_S1W_NS1N_6fusion15FusionCallbacksIS1R_NS1X_17LinearCombinationISK_fSK_fLNS_15FloatRoundStyleE2EEESJ_S1U_JEEENSA_5SM1004TMEM4LOAD26SM100_TMEM_LOAD_32dp32b32xES12_S1C_NSA_39AutoVectorizingCopyWithAssumedAlignmentILi128EEENSA_21SM90_TMA_STORE_IM2COLES1C_S28_S28_EEEvvEEEEvNT_6ParamsE,"aw",@nobits
	.sectionflags	@""
	.align	16
	.zero		1024


//--------------------- .nv.shared.reserved.0     --------------------------
	.section	.nv.shared.reserved.0,"aw",@nobits
	.weak		__nv_reservedSMEM_offset_0_alias
	.size		__nv_reservedSMEM_offset_0_alias, 0, 64
	.other		__nv_reservedSMEM_offset_0_alias,@"STO_CUDA_RESERVED_SHARED STV_DEFAULT"
__nv_reservedSMEM_offset_0_alias:
	.zero		0
.nv.shared.reserved.0:
	.zero		64
	.weak		__nv_reservedSMEM_tcgen05_partition
	.type		__nv_reservedSMEM_tcgen05_partition,@object
	.size		__nv_reservedSMEM_tcgen05_partition,(.L_0 - __nv_reservedSMEM_tcgen05_partition)
__nv_reservedSMEM_tcgen05_partition:
	.zero		32
.L_0:


//--------------------- .nv.global                --------------------------
	.section	.nv.global,"aw",@nobits
.nv.global:
	.type		_ZN39_INTERNAL_ce9a769f_4_k_cu_ee0077e3_31554cute1_E,@object
	.size		_ZN39_INTERNAL_ce9a769f_4_k_cu_ee0077e3_31554cute1_E,(_ZN39_INTERNAL_ce9a769f_4_k_cu_ee0077e3_31554cuda3std3__45__cpo6cbeginE - _ZN39_INTERNAL_ce9a769f_4_k_cu_ee0077e3_31554cute1_E)
_ZN39_INTERNAL_ce9a769f_4_k_cu_ee0077e3_31554cute1_E:
	.zero		1
	.type		_ZN39_INTERNAL_ce9a769f_4_k_cu_ee0077e3_31554cuda3std3__45__cpo6cbeginE,@object
	.size		_ZN39_INTERNAL_ce9a769f_4_k_cu_ee0077e3_31554cuda3std3__45__cpo6cbeginE,(_ZN39_INTERNAL_ce9a769f_4_k_cu_ee0077e3_31554cuda3std3__48in_placeE - _ZN39_INTERNAL_ce9a769f_4_k_cu_ee0077e3_31554cuda3std3__45__cpo6cbeginE)
_ZN39_INTERNAL_ce9a769f_4_k_cu_ee0077e3_31554cuda3std3__45__cpo6cbeginE:
	.zero		1
	.type		_ZN39_INTERNAL_ce9a769f_4_k_cu_ee0077e3_31554cuda3std3__48in_placeE,@object
	.size		_ZN39_INTERNAL_ce9a769f_4_k_cu_ee0077e3_31554cuda3std3__48in_placeE,(_ZN39_INTERNAL_ce9a769f_4_k_cu_ee0077e3_31554cuda3std6ranges3__45__cpo9iter_moveE - _ZN39_INTERNAL_ce9a769f_4_k_cu_ee0077e3_31554cuda3std3__48in_placeE)
_ZN39_INTERNAL_ce9a769f_4_k_cu_ee0077e3_31554cuda3std3__48in_placeE:
	.zero		1
	.type		_ZN39_INTERNAL_ce9a769f_4_k_cu_ee0077e3_31554cuda3std6ranges3__45__cpo9iter_moveE,@object
	.size		_ZN39_INTERNAL_ce9a769f_4_k_cu_ee0077e3_31554cuda3std6ranges3__45__cpo9iter_moveE,(_ZN39_INTERNAL_ce9a769f_4_k_cu_ee0077e3_31554cuda3std3__45__cpo5beginE - _ZN39_INTERNAL_ce9a769f_4_k_cu_ee0077e3_31554cuda3std6ranges3__45__cpo9iter_moveE)
_ZN39_INTERNAL_ce9a769f_4_k_cu_ee0077e3_31554cuda3std6ranges3__45__cpo9iter_moveE:
	.zero		1
	.type		_ZN39_INTERNAL_ce9a769f_4_k_cu_ee0077e3_31554cuda3std3__45__cpo5beginE,@object
	.size		_ZN39_INTERNAL_ce9a769f_4_k_cu_ee0077e3_31554cuda3std3__45__cpo5beginE,(_ZN39_INTERNAL_ce9a769f_4_k_cu_ee0077e3_31554cuda3std3__441_GLOBAL__N__ce9a769f_4_k_cu_ee0077e3_31556ignoreE - _ZN39_INTERNAL_ce9a769f_4_k_cu_ee0077e3_31554cuda3std3__45__cpo5beginE)
_ZN39_INTERNAL_ce9a769f_4_k_cu_ee0077e3_31554cuda3std3__45__cpo5beginE:
	.zero		1
	.type		_ZN39_INTERNAL_ce9a769f_4_k_cu_ee0077e3_31554cuda3std3__441_GLOBAL__N__ce9a769f_4_k_cu_ee0077e3_31556ignoreE,@object
	.size		_ZN39_INTERNAL_ce9a769f_4_k_cu_ee0077e3_31554cuda3std3__441_GLOBAL__N__ce9a769f_4_k_cu_ee0077e3_31556ignoreE,(_ZN39_INTERNAL_ce9a769f_4_k_cu_ee0077e3_31554cute7productE - _ZN39_INTERNAL_ce9a769f_4_k_cu_ee0077e3_31554cuda3std3__441_GLOBAL__N__ce9a769f_4_k_cu_ee0077e3_31556ignoreE)
_ZN39_INTERNAL_ce9a769f_4_k_cu_ee0077e3_31554cuda3std3__441_GLOBAL__N__ce9a769f_4_k_cu_ee0077e3_31556ignoreE:
	.zero		1
	.type		_ZN39_INTERNAL_ce9a769f_4_k_cu_ee0077e3_31554cute7productE,@object
	.size		_ZN39_INTERNAL_ce9a769f_4_k_cu_ee0077e3_31554cute7productE,(_ZN39_INTERNAL_ce9a769f_4_k_cu_ee0077e3_31554cuda3std3__45__cpo3endE - _ZN39_INTERNAL_ce9a769f_4_k_cu_ee0077e3_31554cute7productE)
_ZN39_INTERNAL_ce9a769f_4_k_cu_ee0077e3_31554cute7productE:
	.zero		1
	.type		_ZN39_INTERNAL_ce9a769f_4_k_cu_ee0077e3_31554cuda3std3__45__cpo3endE,@object
	.size		_ZN39_INTERNAL_ce9a769f_4_k_cu_ee0077e3_31554cuda3std3__45__cpo3endE,(_ZN39_INTERNAL_ce9a769f_4_k_cu_ee0077e3_31554cuda3std3__419piecewise_constructE - _ZN39_INTERNAL_ce9a769f_4_k_cu_ee0077e3_31554cuda3std3__45__cpo3endE)
_ZN39_INTERNAL_ce9a769f_4_k_cu_ee0077e3_31554cuda3std3__45__cpo3endE:
	.zero		1
	.type		_ZN39_INTERNAL_ce9a769f_4_k_cu_ee0077e3_31554cuda3std3__419piecewise_constructE,@object
	.size		_ZN39_INTERNAL_ce9a769f_4_k_cu_ee0077e3_31554cuda3std3__419piecewise_constructE,(_ZN39_INTERNAL_ce9a769f_4_k_cu_ee0077e3_31554cuda3std3__45__cpo4cendE - _ZN39_INTERNAL_ce9a769f_4_k_cu_ee0077e3_31554cuda3std3__419piecewise_constructE)
_ZN39_INTERNAL_ce9a769f_4_k_cu_ee0077e3_31554cuda3std3__419piecewise_constructE:
	.zero		1
	.type		_ZN39_INTERNAL_ce9a769f_4_k_cu_ee0077e3_31554cuda3std3__45__cpo4cendE,@object
	.size		_ZN39_INTERNAL_ce9a769f_4_k_cu_ee0077e3_31554cuda3std3__45__cpo4cendE,(_ZN39_INTERNAL_ce9a769f_4_k_cu_ee0077e3_31554cuda3std6ranges3__45__cpo4swapE - _ZN39_INTERNAL_ce9a769f_4_k_cu_ee0077e3_31554cuda3std3__45__cpo4cendE)
_ZN39_INTERNAL_ce9a769f_4_k_cu_ee0077e3_31554cuda3std3__45__cpo4cendE:
	.zero		1
	.type		_ZN39_INTERNAL_ce9a769f_4_k_cu_ee0077e3_31554cuda3std6ranges3__45__cpo4swapE,@object
	.size		_ZN39_INTERNAL_ce9a769f_4_k_cu_ee0077e3_31554cuda3std6ranges3__45__cpo4swapE,(.L_10 - _ZN39_INTERNAL_ce9a769f_4_k_cu_ee0077e3_31554cuda3std6ranges3__45__cpo4swapE)
_ZN39_INTERNAL_ce9a769f_4_k_cu_ee0077e3_31554cuda3std6ranges3__45__cpo4swapE:
	.zero		1
.L_10:


//--------------------- .nv.constant0._ZN7cutlass13device_kernelINS_4conv6kernel13ConvUniversalINS1_16ConvProblemShapeILNS1_8OperatorE1ELi2EEENS1_10collective14CollectiveConvINS1_47MainloopSm100TmaUmmaWarpSpecializedImplicitGemmILS5_1ELi12ELi2ELi1ELi2EN4cute5tupleIJNSA_1CILi1EEESD_SD_EEEEENSB_IJNSC_ILi128EEESG_NSB_IJNSC_ILi32EEEEEEEEENS_6half_tESK_NSA_8TiledMMAINSA_8MMA_AtomIJNSA_20SM100_MMA_F16BF16_SSISK_SK_fLi128ELi128ELNSA_4UMMA5MajorE0ELSP_1ELNSO_7ScaleInE0ELSQ_0EEEEEENSA_6LayoutISE_NSB_IJNSC_ILi0EEESU_SU_EEEEENSB_IJNSA_10UnderscoreESX_SX_EEEEENS7_6detail27Sm100ImplicitGemmTileTraitsINSA_20SM90_TMA_LOAD_IM2COLENSA_14ComposedLayoutINSA_7SwizzleILi2ELi4ELi3EEENSA_18smem_ptr_flag_bitsILi16EEENST_INSB_IJNSC_ILi8EEESH_EEENSB_IJSH_SD_EEEEEEEvEENS11_INSA_13SM90_TMA_LOADENS13_INS14_ILi3ELi4ELi3EEES17_NST_INSB_IJNSC_ILi64EEES18_EEENSB_IJSD_S1G_EEEEEEEvEEEENS_8epilogue10collective18CollectiveEpilogueINS1N_23Sm100TmaWarpSpecializedILi4ELi2ELi32ELb1ELb0EEEJSJ_NSB_IJNST_ISG_SD_EENST_ISH_SD_EEEEESK_NSB_IJNSB_IJlllEEESD_SU_EEESK_S1W_NS1N_6fusion15FusionCallbacksIS1R_NS1X_17LinearCombinationISK_fSK_fLNS_15FloatRoundStyleE2EEESJ_S1U_JEEENSA_5SM1004TMEM4LOAD26SM100_TMEM_LOAD_32dp32b32xES12_S1C_NSA_39AutoVectorizingCopyWithAssumedAlignmentILi128EEENSA_21SM90_TMA_STORE_IM2COLES1C_S28_S28_EEEvvEEEEvNT_6ParamsE --------------------------
	.section	.nv.constant0._ZN7cutlass13device_kernelINS_4conv6kernel13ConvUniversalINS1_16ConvProblemShapeILNS1_8OperatorE1ELi2EEENS1_10collective14CollectiveConvINS1_47MainloopSm100TmaUmmaWarpSpecializedImplicitGemmILS5_1ELi12ELi2ELi1ELi2EN4cute5tupleIJNSA_1CILi1EEESD_SD_EEEEENSB_IJNSC_ILi128EEESG_NSB_IJNSC_ILi32EEEEEEEEENS_6half_tESK_NSA_8TiledMMAINSA_8MMA_AtomIJNSA_20SM100_MMA_F16BF16_SSISK_SK_fLi128ELi128ELNSA_4UMMA5MajorE0ELSP_1ELNSO_7ScaleInE0ELSQ_0EEEEEENSA_6LayoutISE_NSB_IJNSC_ILi0EEESU_SU_EEEEENSB_IJNSA_10UnderscoreESX_SX_EEEEENS7_6detail27Sm100ImplicitGemmTileTraitsINSA_20SM90_TMA_LOAD_IM2COLENSA_14ComposedLayoutINSA_7SwizzleILi2ELi4ELi3EEENSA_18smem_ptr_flag_bitsILi16EEENST_INSB_IJNSC_ILi8EEESH_EEENSB_IJSH_SD_EEEEEEEvEENS11_INSA_13SM90_TMA_LOADENS13_INS14_ILi3ELi4ELi3EEES17_NST_INSB_IJNSC_ILi64EEES18_EEENSB_IJSD_S1G_EEEEEEEvEEEENS_8epilogue10collective18CollectiveEpilogueINS1N_23Sm100TmaWarpSpecializedILi4ELi2ELi32ELb1ELb0EEEJSJ_NSB_IJNST_ISG_SD_EENST_ISH_SD_EEEEESK_NSB_IJNSB_IJlllEEESD_SU_EEESK_S1W_NS1N_6fusion15FusionCallbacksIS1R_NS1X_17LinearCombinationISK_fSK_fLNS_15FloatRoundStyleE2EEESJ_S1U_JEEENSA_5SM1004TMEM4LOAD26SM100_TMEM_LOAD_32dp32b32xES12_S1C_NSA_39AutoVectorizingCopyWithAssumedAlignmentILi128EEENSA_21SM90_TMA_STORE_IM2COLES1C_S28_S28_EEEvvEEEEvNT_6ParamsE,"a",@progbits
	.sectionflags	@""
	.align	4
.nv.constant0._ZN7cutlass13device_kernelINS_4conv6kernel13ConvUniversalINS1_16ConvProblemShapeILNS1_8OperatorE1ELi2EEENS1_10collective14CollectiveConvINS1_47MainloopSm100TmaUmmaWarpSpecializedImplicitGemmILS5_1ELi12ELi2ELi1ELi2EN4cute5tupleIJNSA_1CILi1EEESD_SD_EEEEENSB_IJNSC_ILi128EEESG_NSB_IJNSC_ILi32EEEEEEEEENS_6half_tESK_NSA_8TiledMMAINSA_8MMA_AtomIJNSA_20SM100_MMA_F16BF16_SSISK_SK_fLi128ELi128ELNSA_4UMMA5MajorE0ELSP_1ELNSO_7ScaleInE0ELSQ_0EEEEEENSA_6LayoutISE_NSB_IJNSC_ILi0EEESU_SU_EEEEENSB_IJNSA_10UnderscoreESX_SX_EEEEENS7_6detail27Sm100ImplicitGemmTileTraitsINSA_20SM90_TMA_LOAD_IM2COLENSA_14ComposedLayoutINSA_7SwizzleILi2ELi4ELi3EEENSA_18smem_ptr_flag_bitsILi16EEENST_INSB_IJNSC_ILi8EEESH_EEENSB_IJSH_SD_EEEEEEEvEENS11_INSA_13SM90_TMA_LOADENS13_INS14_ILi3ELi4ELi3EEES17_NST_INSB_IJNSC_ILi64EEES18_EEENSB_IJSD_S1G_EEEEEEEvEEEENS_8epilogue10collective18CollectiveEpilogueINS1N_23Sm100TmaWarpSpecializedILi4ELi2ELi32ELb1ELb0EEEJSJ_NSB_IJNST_ISG_SD_EENST_ISH_SD_EEEEESK_NSB_IJNSB_IJlllEEESD_SU_EEESK_S1W_NS1N_6fusion15FusionCallbacksIS1R_NS1X_17LinearCombinationISK_fSK_fLNS_15FloatRoundStyleE2EEESJ_S1U_JEEENSA_5SM1004TMEM4LOAD26SM100_TMEM_LOAD_32dp32b32xES12_S1C_NSA_39AutoVectorizingCopyWithAssumedAlignmentILi128EEENSA_21SM90_TMA_STORE_IM2COLES1C_S28_S28_EEEvvEEEEvNT_6ParamsE:
	.zero		2944


//--------------------- SYMBOLS --------------------------

	.type		.nv.reservedSmem.offset0,@object
	.size		.nv.reservedSmem.offset0,0x4
	.type		.nv.reservedSmem.cap,@object
	.size		.nv.reservedSmem.cap,0x4
	.type		__assertfail,@function
